//
// Generated by NVIDIA NVVM Compiler
//
// Compiler Build ID: CL-36424714
// Cuda compilation tools, release 13.0, V13.0.88
// Based on NVVM 20.0.0
//

.version 9.0
.target sm_100
.address_size 64

	// .globl	_Z10buddhabrotPiiiiiffffP17curandStateXORWOWi
.global .align 4 .b8 precalc_xorwow_matrix[102400];
.global .align 4 .b8 precalc_xorwow_offset_matrix[102400];
.global .align 4 .b8 mrg32k3aM1[2304];
.global .align 4 .b8 mrg32k3aM2[2304];
.global .align 4 .b8 mrg32k3aM1SubSeq[2016];
.global .align 4 .b8 mrg32k3aM2SubSeq[2016];
.global .align 4 .b8 mrg32k3aM1Seq[2304];
.global .align 4 .b8 mrg32k3aM2Seq[2304];
.const .align 8 .b8 __cr_lgamma_table[72];

.visible .entry _Z10buddhabrotPiiiiiffffP17curandStateXORWOWi(
	.param .u64 .ptr .align 1 _Z10buddhabrotPiiiiiffffP17curandStateXORWOWi_param_0,
	.param .u32 _Z10buddhabrotPiiiiiffffP17curandStateXORWOWi_param_1,
	.param .u32 _Z10buddhabrotPiiiiiffffP17curandStateXORWOWi_param_2,
	.param .u32 _Z10buddhabrotPiiiiiffffP17curandStateXORWOWi_param_3,
	.param .u32 _Z10buddhabrotPiiiiiffffP17curandStateXORWOWi_param_4,
	.param .f32 _Z10buddhabrotPiiiiiffffP17curandStateXORWOWi_param_5,
	.param .f32 _Z10buddhabrotPiiiiiffffP17curandStateXORWOWi_param_6,
	.param .f32 _Z10buddhabrotPiiiiiffffP17curandStateXORWOWi_param_7,
	.param .f32 _Z10buddhabrotPiiiiiffffP17curandStateXORWOWi_param_8,
	.param .u64 .ptr .align 1 _Z10buddhabrotPiiiiiffffP17curandStateXORWOWi_param_9,
	.param .u32 _Z10buddhabrotPiiiiiffffP17curandStateXORWOWi_param_10
)
{
	.reg .pred 	%p<48>;
	.reg .b32 	%r<631>;
	.reg .b32 	%f<55>;
	.reg .b64 	%rd<23>;

	ld.param.u32 	%r248, [_Z10buddhabrotPiiiiiffffP17curandStateXORWOWi_param_1];
	ld.param.u32 	%r249, [_Z10buddhabrotPiiiiiffffP17curandStateXORWOWi_param_2];
	ld.param.u32 	%r250, [_Z10buddhabrotPiiiiiffffP17curandStateXORWOWi_param_3];
	ld.param.u32 	%r251, [_Z10buddhabrotPiiiiiffffP17curandStateXORWOWi_param_4];
	ld.param.f32 	%f15, [_Z10buddhabrotPiiiiiffffP17curandStateXORWOWi_param_5];
	ld.param.f32 	%f17, [_Z10buddhabrotPiiiiiffffP17curandStateXORWOWi_param_7];
	ld.param.u64 	%rd10, [_Z10buddhabrotPiiiiiffffP17curandStateXORWOWi_param_9];
	ld.param.u32 	%r252, [_Z10buddhabrotPiiiiiffffP17curandStateXORWOWi_param_10];
	cvta.to.global.u64 	%rd11, %rd10;
	mov.u32 	%r253, %ctaid.x;
	mov.u32 	%r254, %ntid.x;
	mov.u32 	%r255, %tid.x;
	mad.lo.s32 	%r256, %r253, %r254, %r255;
	cvt.s64.s32 	%rd22, %r256;
	mul.wide.s32 	%rd12, %r256, 48;
	add.s64 	%rd2, %rd11, %rd12;
	xor.b32  	%r257, %r252, -1429050551;
	mul.lo.s32 	%r1, %r257, 1099087573;
	setp.gt.s32 	%p1, %r252, -1;
	selp.b32 	%r2, -644748465, -1947113066, %p1;
	add.s32 	%r258, %r2, %r1;
	add.s32 	%r619, %r258, 6615241;
	add.s32 	%r523, %r1, 123456789;
	st.global.v2.u32 	[%rd2], {%r619, %r523};
	xor.b32  	%r522, %r1, 362436069;
	add.s32 	%r521, %r2, 521288629;
	st.global.v2.u32 	[%rd2+8], {%r522, %r521};
	xor.b32  	%r520, %r2, 88675123;
	add.s32 	%r519, %r1, 5783321;
	st.global.v2.u32 	[%rd2+16], {%r520, %r519};
	setp.eq.s32 	%p2, %r256, 0;
	@%p2 bra 	$L__BB0_42;
	mov.b32 	%r505, 0;
	mov.u64 	%rd14, precalc_xorwow_matrix;
$L__BB0_2:
	and.b64  	%rd4, %rd22, 3;
	setp.eq.s64 	%p3, %rd4, 0;
	@%p3 bra 	$L__BB0_41;
	mul.wide.u32 	%rd13, %r505, 3200;
	add.s64 	%rd5, %rd14, %rd13;
	cvt.u32.u64 	%r15, %rd4;
	mov.b32 	%r506, 0;
$L__BB0_4:
	mov.b32 	%r519, 0;
	mov.u32 	%r520, %r519;
	mov.u32 	%r521, %r519;
	mov.u32 	%r522, %r519;
	mov.u32 	%r523, %r519;
	mov.u32 	%r512, %r519;
$L__BB0_5:
	mul.wide.u32 	%rd15, %r512, 4;
	add.s64 	%rd16, %rd2, %rd15;
	ld.global.u32 	%r23, [%rd16+4];
	shl.b32 	%r24, %r512, 5;
	mov.b32 	%r518, 0;
$L__BB0_6:
	.pragma "nounroll";
	shr.u32 	%r263, %r23, %r518;
	and.b32  	%r264, %r263, 1;
	setp.eq.b32 	%p4, %r264, 1;
	not.pred 	%p5, %p4;
	add.s32 	%r265, %r24, %r518;
	mul.lo.s32 	%r266, %r265, 5;
	mul.wide.u32 	%rd17, %r266, 4;
	add.s64 	%rd6, %rd5, %rd17;
	@%p5 bra 	$L__BB0_8;
	ld.global.u32 	%r267, [%rd6];
	xor.b32  	%r523, %r523, %r267;
	ld.global.u32 	%r268, [%rd6+4];
	xor.b32  	%r522, %r522, %r268;
	ld.global.u32 	%r269, [%rd6+8];
	xor.b32  	%r521, %r521, %r269;
	ld.global.u32 	%r270, [%rd6+12];
	xor.b32  	%r520, %r520, %r270;
	ld.global.u32 	%r271, [%rd6+16];
	xor.b32  	%r519, %r519, %r271;
$L__BB0_8:
	and.b32  	%r273, %r263, 2;
	setp.eq.s32 	%p6, %r273, 0;
	@%p6 bra 	$L__BB0_10;
	ld.global.u32 	%r274, [%rd6+20];
	xor.b32  	%r523, %r523, %r274;
	ld.global.u32 	%r275, [%rd6+24];
	xor.b32  	%r522, %r522, %r275;
	ld.global.u32 	%r276, [%rd6+28];
	xor.b32  	%r521, %r521, %r276;
	ld.global.u32 	%r277, [%rd6+32];
	xor.b32  	%r520, %r520, %r277;
	ld.global.u32 	%r278, [%rd6+36];
	xor.b32  	%r519, %r519, %r278;
$L__BB0_10:
	and.b32  	%r280, %r263, 4;
	setp.eq.s32 	%p7, %r280, 0;
	@%p7 bra 	$L__BB0_12;
	ld.global.u32 	%r281, [%rd6+40];
	xor.b32  	%r523, %r523, %r281;
	ld.global.u32 	%r282, [%rd6+44];
	xor.b32  	%r522, %r522, %r282;
	ld.global.u32 	%r283, [%rd6+48];
	xor.b32  	%r521, %r521, %r283;
	ld.global.u32 	%r284, [%rd6+52];
	xor.b32  	%r520, %r520, %r284;
	ld.global.u32 	%r285, [%rd6+56];
	xor.b32  	%r519, %r519, %r285;
$L__BB0_12:
	and.b32  	%r287, %r263, 8;
	setp.eq.s32 	%p8, %r287, 0;
	@%p8 bra 	$L__BB0_14;
	ld.global.u32 	%r288, [%rd6+60];
	xor.b32  	%r523, %r523, %r288;
	ld.global.u32 	%r289, [%rd6+64];
	xor.b32  	%r522, %r522, %r289;
	ld.global.u32 	%r290, [%rd6+68];
	xor.b32  	%r521, %r521, %r290;
	ld.global.u32 	%r291, [%rd6+72];
	xor.b32  	%r520, %r520, %r291;
	ld.global.u32 	%r292, [%rd6+76];
	xor.b32  	%r519, %r519, %r292;
$L__BB0_14:
	and.b32  	%r294, %r263, 16;
	setp.eq.s32 	%p9, %r294, 0;
	@%p9 bra 	$L__BB0_16;
	ld.global.u32 	%r295, [%rd6+80];
	xor.b32  	%r523, %r523, %r295;
	ld.global.u32 	%r296, [%rd6+84];
	xor.b32  	%r522, %r522, %r296;
	ld.global.u32 	%r297, [%rd6+88];
	xor.b32  	%r521, %r521, %r297;
	ld.global.u32 	%r298, [%rd6+92];
	xor.b32  	%r520, %r520, %r298;
	ld.global.u32 	%r299, [%rd6+96];
	xor.b32  	%r519, %r519, %r299;
$L__BB0_16:
	and.b32  	%r301, %r263, 32;
	setp.eq.s32 	%p10, %r301, 0;
	@%p10 bra 	$L__BB0_18;
	ld.global.u32 	%r302, [%rd6+100];
	xor.b32  	%r523, %r523, %r302;
	ld.global.u32 	%r303, [%rd6+104];
	xor.b32  	%r522, %r522, %r303;
	ld.global.u32 	%r304, [%rd6+108];
	xor.b32  	%r521, %r521, %r304;
	ld.global.u32 	%r305, [%rd6+112];
	xor.b32  	%r520, %r520, %r305;
	ld.global.u32 	%r306, [%rd6+116];
	xor.b32  	%r519, %r519, %r306;
$L__BB0_18:
	and.b32  	%r308, %r263, 64;
	setp.eq.s32 	%p11, %r308, 0;
	@%p11 bra 	$L__BB0_20;
	ld.global.u32 	%r309, [%rd6+120];
	xor.b32  	%r523, %r523, %r309;
	ld.global.u32 	%r310, [%rd6+124];
	xor.b32  	%r522, %r522, %r310;
	ld.global.u32 	%r311, [%rd6+128];
	xor.b32  	%r521, %r521, %r311;
	ld.global.u32 	%r312, [%rd6+132];
	xor.b32  	%r520, %r520, %r312;
	ld.global.u32 	%r313, [%rd6+136];
	xor.b32  	%r519, %r519, %r313;
$L__BB0_20:
	and.b32  	%r315, %r263, 128;
	setp.eq.s32 	%p12, %r315, 0;
	@%p12 bra 	$L__BB0_22;
	ld.global.u32 	%r316, [%rd6+140];
	xor.b32  	%r523, %r523, %r316;
	ld.global.u32 	%r317, [%rd6+144];
	xor.b32  	%r522, %r522, %r317;
	ld.global.u32 	%r318, [%rd6+148];
	xor.b32  	%r521, %r521, %r318;
	ld.global.u32 	%r319, [%rd6+152];
	xor.b32  	%r520, %r520, %r319;
	ld.global.u32 	%r320, [%rd6+156];
	xor.b32  	%r519, %r519, %r320;
$L__BB0_22:
	and.b32  	%r322, %r263, 256;
	setp.eq.s32 	%p13, %r322, 0;
	@%p13 bra 	$L__BB0_24;
	ld.global.u32 	%r323, [%rd6+160];
	xor.b32  	%r523, %r523, %r323;
	ld.global.u32 	%r324, [%rd6+164];
	xor.b32  	%r522, %r522, %r324;
	ld.global.u32 	%r325, [%rd6+168];
	xor.b32  	%r521, %r521, %r325;
	ld.global.u32 	%r326, [%rd6+172];
	xor.b32  	%r520, %r520, %r326;
	ld.global.u32 	%r327, [%rd6+176];
	xor.b32  	%r519, %r519, %r327;
$L__BB0_24:
	and.b32  	%r329, %r263, 512;
	setp.eq.s32 	%p14, %r329, 0;
	@%p14 bra 	$L__BB0_26;
	ld.global.u32 	%r330, [%rd6+180];
	xor.b32  	%r523, %r523, %r330;
	ld.global.u32 	%r331, [%rd6+184];
	xor.b32  	%r522, %r522, %r331;
	ld.global.u32 	%r332, [%rd6+188];
	xor.b32  	%r521, %r521, %r332;
	ld.global.u32 	%r333, [%rd6+192];
	xor.b32  	%r520, %r520, %r333;
	ld.global.u32 	%r334, [%rd6+196];
	xor.b32  	%r519, %r519, %r334;
$L__BB0_26:
	and.b32  	%r336, %r263, 1024;
	setp.eq.s32 	%p15, %r336, 0;
	@%p15 bra 	$L__BB0_28;
	ld.global.u32 	%r337, [%rd6+200];
	xor.b32  	%r523, %r523, %r337;
	ld.global.u32 	%r338, [%rd6+204];
	xor.b32  	%r522, %r522, %r338;
	ld.global.u32 	%r339, [%rd6+208];
	xor.b32  	%r521, %r521, %r339;
	ld.global.u32 	%r340, [%rd6+212];
	xor.b32  	%r520, %r520, %r340;
	ld.global.u32 	%r341, [%rd6+216];
	xor.b32  	%r519, %r519, %r341;
$L__BB0_28:
	and.b32  	%r343, %r263, 2048;
	setp.eq.s32 	%p16, %r343, 0;
	@%p16 bra 	$L__BB0_30;
	ld.global.u32 	%r344, [%rd6+220];
	xor.b32  	%r523, %r523, %r344;
	ld.global.u32 	%r345, [%rd6+224];
	xor.b32  	%r522, %r522, %r345;
	ld.global.u32 	%r346, [%rd6+228];
	xor.b32  	%r521, %r521, %r346;
	ld.global.u32 	%r347, [%rd6+232];
	xor.b32  	%r520, %r520, %r347;
	ld.global.u32 	%r348, [%rd6+236];
	xor.b32  	%r519, %r519, %r348;
$L__BB0_30:
	and.b32  	%r350, %r263, 4096;
	setp.eq.s32 	%p17, %r350, 0;
	@%p17 bra 	$L__BB0_32;
	ld.global.u32 	%r351, [%rd6+240];
	xor.b32  	%r523, %r523, %r351;
	ld.global.u32 	%r352, [%rd6+244];
	xor.b32  	%r522, %r522, %r352;
	ld.global.u32 	%r353, [%rd6+248];
	xor.b32  	%r521, %r521, %r353;
	ld.global.u32 	%r354, [%rd6+252];
	xor.b32  	%r520, %r520, %r354;
	ld.global.u32 	%r355, [%rd6+256];
	xor.b32  	%r519, %r519, %r355;
$L__BB0_32:
	and.b32  	%r357, %r263, 8192;
	setp.eq.s32 	%p18, %r357, 0;
	@%p18 bra 	$L__BB0_34;
	ld.global.u32 	%r358, [%rd6+260];
	xor.b32  	%r523, %r523, %r358;
	ld.global.u32 	%r359, [%rd6+264];
	xor.b32  	%r522, %r522, %r359;
	ld.global.u32 	%r360, [%rd6+268];
	xor.b32  	%r521, %r521, %r360;
	ld.global.u32 	%r361, [%rd6+272];
	xor.b32  	%r520, %r520, %r361;
	ld.global.u32 	%r362, [%rd6+276];
	xor.b32  	%r519, %r519, %r362;
$L__BB0_34:
	and.b32  	%r364, %r263, 16384;
	setp.eq.s32 	%p19, %r364, 0;
	@%p19 bra 	$L__BB0_36;
	ld.global.u32 	%r365, [%rd6+280];
	xor.b32  	%r523, %r523, %r365;
	ld.global.u32 	%r366, [%rd6+284];
	xor.b32  	%r522, %r522, %r366;
	ld.global.u32 	%r367, [%rd6+288];
	xor.b32  	%r521, %r521, %r367;
	ld.global.u32 	%r368, [%rd6+292];
	xor.b32  	%r520, %r520, %r368;
	ld.global.u32 	%r369, [%rd6+296];
	xor.b32  	%r519, %r519, %r369;
$L__BB0_36:
	and.b32  	%r371, %r263, 32768;
	setp.eq.s32 	%p20, %r371, 0;
	@%p20 bra 	$L__BB0_38;
	ld.global.u32 	%r372, [%rd6+300];
	xor.b32  	%r523, %r523, %r372;
	ld.global.u32 	%r373, [%rd6+304];
	xor.b32  	%r522, %r522, %r373;
	ld.global.u32 	%r374, [%rd6+308];
	xor.b32  	%r521, %r521, %r374;
	ld.global.u32 	%r375, [%rd6+312];
	xor.b32  	%r520, %r520, %r375;
	ld.global.u32 	%r376, [%rd6+316];
	xor.b32  	%r519, %r519, %r376;
$L__BB0_38:
	add.s32 	%r518, %r518, 16;
	setp.ne.s32 	%p21, %r518, 32;
	@%p21 bra 	$L__BB0_6;
	mad.lo.s32 	%r377, %r512, -31, %r24;
	add.s32 	%r512, %r377, 1;
	setp.ne.s32 	%p22, %r512, 5;
	@%p22 bra 	$L__BB0_5;
	st.global.u32 	[%rd2+4], %r523;
	st.global.u32 	[%rd2+8], %r522;
	st.global.u32 	[%rd2+12], %r521;
	st.global.u32 	[%rd2+16], %r520;
	st.global.u32 	[%rd2+20], %r519;
	add.s32 	%r506, %r506, 1;
	setp.lt.u32 	%p23, %r506, %r15;
	@%p23 bra 	$L__BB0_4;
$L__BB0_41:
	shr.u64 	%rd7, %rd22, 2;
	add.s32 	%r505, %r505, 1;
	setp.gt.u64 	%p24, %rd22, 3;
	mov.u64 	%rd22, %rd7;
	@%p24 bra 	$L__BB0_2;
$L__BB0_42:
	mov.b32 	%r378, 0;
	st.global.v2.u32 	[%rd2+24], {%r378, %r378};
	st.global.u32 	[%rd2+32], %r378;
	mov.b64 	%rd18, 0;
	st.global.u64 	[%rd2+40], %rd18;
	setp.lt.s32 	%p25, %r251, 1;
	@%p25 bra 	$L__BB0_61;
	setp.lt.s32 	%p26, %r250, 1;
	@%p26 bra 	$L__BB0_52;
	ld.param.f32 	%f50, [_Z10buddhabrotPiiiiiffffP17curandStateXORWOWi_param_8];
	ld.param.f32 	%f49, [_Z10buddhabrotPiiiiiffffP17curandStateXORWOWi_param_6];
	ld.param.u64 	%rd21, [_Z10buddhabrotPiiiiiffffP17curandStateXORWOWi_param_0];
	cvta.to.global.u64 	%rd8, %rd21;
	cvt.rn.f32.s32 	%f1, %r249;
	sub.f32 	%f2, %f50, %f17;
	cvt.rn.f32.s32 	%f3, %r248;
	sub.f32 	%f4, %f49, %f15;
	mov.b32 	%r609, 0;
$L__BB0_45:
	ld.global.v2.u32 	{%r473, %r474}, [%rd2];
	shr.u32 	%r475, %r474, 2;
	xor.b32  	%r476, %r475, %r474;
	ld.global.v2.u32 	{%r477, %r478}, [%rd2+8];
	ld.global.v2.u32 	{%r479, %r480}, [%rd2+16];
	shl.b32 	%r481, %r480, 4;
	shl.b32 	%r482, %r476, 1;
	xor.b32  	%r483, %r482, %r481;
	xor.b32  	%r484, %r483, %r476;
	xor.b32  	%r485, %r484, %r480;
	add.s32 	%r486, %r473, %r485;
	add.s32 	%r487, %r486, 362437;
	cvt.rn.f32.u32 	%f20, %r487;
	fma.rn.f32 	%f21, %f20, 0f2F800000, 0f2F000000;
	add.f32 	%f22, %f21, 0fBF000000;
	mul.f32 	%f5, %f22, 0f41200000;
	shr.u32 	%r488, %r477, 2;
	xor.b32  	%r489, %r488, %r477;
	st.global.v2.u32 	[%rd2+8], {%r479, %r480};
	shl.b32 	%r490, %r485, 4;
	shl.b32 	%r491, %r489, 1;
	xor.b32  	%r492, %r491, %r490;
	xor.b32  	%r493, %r492, %r489;
	xor.b32  	%r494, %r493, %r485;
	st.global.v2.u32 	[%rd2+16], {%r485, %r494};
	add.s32 	%r495, %r473, 724874;
	st.global.v2.u32 	[%rd2], {%r495, %r478};
	add.s32 	%r496, %r494, %r495;
	cvt.rn.f32.u32 	%f23, %r496;
	fma.rn.f32 	%f24, %f23, 0f2F800000, 0f2F000000;
	add.f32 	%f25, %f24, 0fBF000000;
	mul.f32 	%f6, %f25, 0f41200000;
	mov.f32 	%f51, 0f00000000;
	mov.b32 	%r610, 0;
	mov.f32 	%f52, %f51;
$L__BB0_46:
	mul.f32 	%f26, %f52, %f52;
	mul.f32 	%f27, %f51, %f51;
	sub.f32 	%f28, %f26, %f27;
	add.f32 	%f9, %f5, %f28;
	add.f32 	%f29, %f52, %f52;
	fma.rn.f32 	%f51, %f29, %f51, %f6;
	abs.f32 	%f30, %f9;
	abs.f32 	%f31, %f51;
	max.f32 	%f33, %f30, %f31;
	setp.leu.f32 	%p33, %f33, 0f40000000;
	@%p33 bra 	$L__BB0_62;
	mov.f32 	%f53, 0f00000000;
	mov.b32 	%r611, 0;
	mov.f32 	%f54, %f53;
$L__BB0_48:
	mul.f32 	%f35, %f54, %f54;
	mul.f32 	%f36, %f53, %f53;
	sub.f32 	%f37, %f35, %f36;
	add.f32 	%f13, %f5, %f37;
	add.f32 	%f38, %f54, %f54;
	fma.rn.f32 	%f53, %f38, %f53, %f6;
	sub.f32 	%f39, %f13, %f15;
	div.rn.f32 	%f40, %f39, %f4;
	mul.f32 	%f41, %f40, %f3;
	cvt.rzi.s32.f32 	%r209, %f41;
	sub.f32 	%f42, %f53, %f17;
	div.rn.f32 	%f43, %f42, %f2;
	mul.f32 	%f44, %f43, %f1;
	cvt.rzi.s32.f32 	%r210, %f44;
	setp.gt.s32 	%p35, %r209, -1;
	setp.lt.s32 	%p36, %r209, %r248;
	and.pred  	%p37, %p35, %p36;
	setp.gt.s32 	%p38, %r210, -1;
	setp.lt.s32 	%p39, %r210, %r249;
	and.pred  	%p40, %p38, %p39;
	and.pred  	%p42, %p37, %p40;
	not.pred 	%p43, %p42;
	@%p43 bra 	$L__BB0_50;
	mad.lo.s32 	%r498, %r210, %r248, %r209;
	mul.wide.s32 	%rd19, %r498, 4;
	add.s64 	%rd20, %rd8, %rd19;
	atom.global.add.u32 	%r499, [%rd20], 1;
$L__BB0_50:
	abs.f32 	%f45, %f13;
	abs.f32 	%f46, %f53;
	max.f32 	%f48, %f45, %f46;
	setp.leu.f32 	%p44, %f48, 0f40000000;
	add.s32 	%r211, %r611, 1;
	setp.lt.s32 	%p45, %r611, %r250;
	and.pred  	%p46, %p44, %p45;
	mov.u32 	%r611, %r211;
	mov.f32 	%f54, %f13;
	@%p46 bra 	$L__BB0_48;
$L__BB0_51:
	add.s32 	%r609, %r609, 1;
	setp.eq.s32 	%p47, %r609, %r251;
	@%p47 bra 	$L__BB0_61;
	bra.uni 	$L__BB0_45;
$L__BB0_52:
	and.b32  	%r213, %r251, 3;
	setp.lt.u32 	%p27, %r251, 4;
	@%p27 bra 	$L__BB0_56;
	add.s32 	%r613, %r2, %r1;
	and.b32  	%r379, %r251, 2147483644;
	neg.s32 	%r612, %r379;
$L__BB0_54:
	.pragma "nounroll";
	shr.u32 	%r380, %r523, 2;
	xor.b32  	%r381, %r380, %r523;
	shl.b32 	%r382, %r519, 4;
	shl.b32 	%r383, %r381, 1;
	xor.b32  	%r384, %r383, %r382;
	xor.b32  	%r385, %r384, %r381;
	xor.b32  	%r386, %r385, %r519;
	shr.u32 	%r387, %r522, 2;
	xor.b32  	%r388, %r387, %r522;
	shl.b32 	%r389, %r386, 4;
	shl.b32 	%r390, %r388, 1;
	xor.b32  	%r391, %r390, %r389;
	xor.b32  	%r392, %r391, %r388;
	xor.b32  	%r393, %r392, %r386;
	shr.u32 	%r394, %r521, 2;
	xor.b32  	%r395, %r394, %r521;
	shl.b32 	%r396, %r393, 4;
	shl.b32 	%r397, %r395, 1;
	xor.b32  	%r398, %r397, %r396;
	xor.b32  	%r399, %r398, %r395;
	xor.b32  	%r400, %r399, %r393;
	shr.u32 	%r401, %r520, 2;
	xor.b32  	%r402, %r401, %r520;
	shl.b32 	%r403, %r400, 4;
	shl.b32 	%r404, %r402, 1;
	xor.b32  	%r405, %r404, %r403;
	xor.b32  	%r406, %r405, %r402;
	xor.b32  	%r523, %r406, %r400;
	shr.u32 	%r407, %r519, 2;
	xor.b32  	%r408, %r407, %r519;
	shl.b32 	%r409, %r523, 4;
	shl.b32 	%r410, %r408, 1;
	xor.b32  	%r411, %r410, %r409;
	xor.b32  	%r412, %r411, %r408;
	xor.b32  	%r522, %r412, %r523;
	shr.u32 	%r413, %r386, 2;
	xor.b32  	%r414, %r413, %r386;
	shl.b32 	%r415, %r522, 4;
	shl.b32 	%r416, %r414, 1;
	xor.b32  	%r417, %r416, %r415;
	xor.b32  	%r418, %r417, %r414;
	xor.b32  	%r521, %r418, %r522;
	shr.u32 	%r419, %r393, 2;
	xor.b32  	%r420, %r419, %r393;
	shl.b32 	%r421, %r521, 4;
	shl.b32 	%r422, %r420, 1;
	xor.b32  	%r423, %r422, %r421;
	xor.b32  	%r424, %r423, %r420;
	xor.b32  	%r520, %r424, %r521;
	shr.u32 	%r425, %r400, 2;
	xor.b32  	%r426, %r425, %r400;
	shl.b32 	%r427, %r520, 4;
	shl.b32 	%r428, %r426, 1;
	xor.b32  	%r429, %r428, %r427;
	xor.b32  	%r430, %r429, %r426;
	xor.b32  	%r519, %r430, %r520;
	add.s32 	%r613, %r613, 2899496;
	add.s32 	%r612, %r612, 4;
	setp.ne.s32 	%p28, %r612, 0;
	@%p28 bra 	$L__BB0_54;
	st.global.v2.u32 	[%rd2+8], {%r522, %r521};
	st.global.v2.u32 	[%rd2+16], {%r520, %r519};
	add.s32 	%r619, %r613, 6615241;
	st.global.v2.u32 	[%rd2], {%r619, %r523};
$L__BB0_56:
	setp.eq.s32 	%p29, %r213, 0;
	@%p29 bra 	$L__BB0_61;
	setp.eq.s32 	%p30, %r213, 1;
	mov.u32 	%r626, %r519;
	@%p30 bra 	$L__BB0_59;
	shr.u32 	%r431, %r523, 2;
	xor.b32  	%r432, %r431, %r523;
	shl.b32 	%r433, %r519, 4;
	shl.b32 	%r434, %r432, 1;
	xor.b32  	%r435, %r434, %r433;
	xor.b32  	%r436, %r435, %r432;
	xor.b32  	%r237, %r436, %r519;
	shr.u32 	%r437, %r522, 2;
	xor.b32  	%r438, %r437, %r522;
	shl.b32 	%r439, %r237, 4;
	shl.b32 	%r440, %r438, 1;
	xor.b32  	%r441, %r440, %r439;
	xor.b32  	%r442, %r441, %r438;
	xor.b32  	%r238, %r442, %r237;
	shr.u32 	%r443, %r521, 2;
	xor.b32  	%r444, %r443, %r521;
	shl.b32 	%r445, %r238, 4;
	shl.b32 	%r446, %r444, 1;
	xor.b32  	%r447, %r446, %r445;
	xor.b32  	%r448, %r447, %r444;
	xor.b32  	%r239, %r448, %r238;
	shr.u32 	%r449, %r520, 2;
	xor.b32  	%r450, %r449, %r520;
	st.global.v2.u32 	[%rd2+8], {%r237, %r238};
	shl.b32 	%r451, %r239, 4;
	shl.b32 	%r452, %r450, 1;
	xor.b32  	%r453, %r452, %r451;
	xor.b32  	%r454, %r453, %r450;
	xor.b32  	%r626, %r454, %r239;
	st.global.v2.u32 	[%rd2+16], {%r239, %r626};
	add.s32 	%r619, %r619, 1449748;
	st.global.v2.u32 	[%rd2], {%r619, %r519};
	mov.u32 	%r520, %r239;
	mov.u32 	%r521, %r238;
	mov.u32 	%r522, %r237;
	mov.u32 	%r523, %r519;
$L__BB0_59:
	and.b32  	%r455, %r251, 1;
	setp.eq.b32 	%p31, %r455, 1;
	not.pred 	%p32, %p31;
	@%p32 bra 	$L__BB0_61;
	shr.u32 	%r456, %r523, 2;
	xor.b32  	%r457, %r456, %r523;
	shl.b32 	%r458, %r626, 4;
	shl.b32 	%r459, %r457, 1;
	xor.b32  	%r460, %r459, %r458;
	xor.b32  	%r461, %r460, %r457;
	xor.b32  	%r462, %r461, %r626;
	shr.u32 	%r463, %r522, 2;
	xor.b32  	%r464, %r463, %r522;
	st.global.v2.u32 	[%rd2+8], {%r520, %r626};
	shl.b32 	%r465, %r462, 4;
	shl.b32 	%r466, %r464, 1;
	xor.b32  	%r467, %r466, %r465;
	xor.b32  	%r468, %r467, %r464;
	xor.b32  	%r469, %r468, %r462;
	st.global.v2.u32 	[%rd2+16], {%r462, %r469};
	add.s32 	%r470, %r619, 724874;
	st.global.v2.u32 	[%rd2], {%r470, %r521};
$L__BB0_61:
	ret;
$L__BB0_62:
	add.s32 	%r610, %r610, 1;
	setp.eq.s32 	%p34, %r610, %r250;
	mov.f32 	%f52, %f9;
	@%p34 bra 	$L__BB0_51;
	bra.uni 	$L__BB0_46;

}


// ===== COMPILED SASS (sm_100) =====

	.target	sm_100

	.elftype	@"ET_EXEC"


//--------------------- .note.nv.tkinfo           --------------------------
	.section	.note.nv.tkinfo,"",@"SHT_NOTE"
	.sectionflags	@"SHF_NOTE_NV_TKINFO"
	.tkinfo
        /*0018*/ 	.word	0x00000002
        /*0030*/ 	.string	""
        /*0030*/ 	.string	"ptxas"
        /*0030*/ 	.string	"Cuda compilation tools, release 13.0, V13.0.88"
        /*0030*/ 	.string	"Build cuda_13.0.r13.0/compiler.36424714_0"
        /*0030*/ 	.string	"-arch sm_100 -m 64 "



//--------------------- .note.nv.cuinfo           --------------------------
	.section	.note.nv.cuinfo,"",@"SHT_NOTE"
	.sectionflags	@"SHF_NOTE_NV_CUINFO"
        /*0018*/ 	.short	0x0002
        /*001a*/ 	.short	0x0064
        /*001c*/ 	.short	0x0082
	.zero		2


//--------------------- .nv.info                  --------------------------
	.section	.nv.info,"",@"SHT_CUDA_INFO"
	.align	4


	//----- nvinfo : EIATTR_REGCOUNT
	.align		4
        /*0000*/ 	.byte	0x04, 0x2f
        /*0002*/ 	.short	(.L_10 - .L_9)
	.align		4
.L_9:
        /*0004*/ 	.word	index@(_Z10buddhabrotPiiiiiffffP17curandStateXORWOWi)
        /*0008*/ 	.word	0x0000001f


	//----- nvinfo : EIATTR_FRAME_SIZE
	.align		4
.L_10:
        /*000c*/ 	.byte	0x04, 0x11
        /*000e*/ 	.short	(.L_12 - .L_11)
	.align		4
.L_11:
        /*0010*/ 	.word	index@($__internal_0_$__cuda_sm3x_div_rn_noftz_f32_slowpath)
        /*0014*/ 	.word	0x00000000


	//----- nvinfo : EIATTR_FRAME_SIZE
	.align		4
.L_12:
        /*0018*/ 	.byte	0x04, 0x11
        /*001a*/ 	.short	(.L_14 - .L_13)
	.align		4
.L_13:
        /*001c*/ 	.word	index@(_Z10buddhabrotPiiiiiffffP17curandStateXORWOWi)
        /*0020*/ 	.word	0x00000000


	//----- nvinfo : EIATTR_MIN_STACK_SIZE
	.align		4
.L_14:
        /*0024*/ 	.byte	0x04, 0x12
        /*0026*/ 	.short	(.L_16 - .L_15)
	.align		4
.L_15:
        /*0028*/ 	.word	index@(_Z10buddhabrotPiiiiiffffP17curandStateXORWOWi)
        /*002c*/ 	.word	0x00000000
.L_16:


//--------------------- .nv.compat                --------------------------
	.section	.nv.compat,"",@"SHT_CUDA_COMPAT_INFO"
	.align	4
        /*0000*/ 	.byte	0x02, 0x09, 0x00, 0x00, 0x02, 0x02, 0x01, 0x00, 0x02, 0x05, 0x05, 0x00, 0x03, 0x07, 0x01, 0x01
        /*0010*/ 	.byte	0x02, 0x03, 0x00, 0x00, 0x02, 0x06, 0x01, 0x00, 0x04, 0x0b, 0x08, 0x00, 0x01, 0x00, 0x00, 0x00
        /*0020*/ 	.byte	0x00, 0x00, 0x00, 0x00


//--------------------- .nv.info._Z10buddhabrotPiiiiiffffP17curandStateXORWOWi --------------------------
	.section	.nv.info._Z10buddhabrotPiiiiiffffP17curandStateXORWOWi,"",@"SHT_CUDA_INFO"
	.sectionflags	@""
	.align	4


	//----- nvinfo : EIATTR_CUDA_API_VERSION
	.align		4
        /*0000*/ 	.byte	0x04, 0x37
        /*0002*/ 	.short	(.L_18 - .L_17)
.L_17:
        /*0004*/ 	.word	0x00000082


	//----- nvinfo : EIATTR_KPARAM_INFO
	.align		4
.L_18:
        /*0008*/ 	.byte	0x04, 0x17
        /*000a*/ 	.short	(.L_20 - .L_19)
.L_19:
        /*000c*/ 	.word	0x00000000
        /*0010*/ 	.short	0x000a
        /*0012*/ 	.short	0x0030
        /*0014*/ 	.byte	0x00, 0xf0, 0x11, 0x00


	//----- nvinfo : EIATTR_KPARAM_INFO
	.align		4
.L_20:
        /*0018*/ 	.byte	0x04, 0x17
        /*001a*/ 	.short	(.L_22 - .L_21)
.L_21:
        /*001c*/ 	.word	0x00000000
        /*0020*/ 	.short	0x0009
        /*0022*/ 	.short	0x0028
        /*0024*/ 	.byte	0x00, 0xf5, 0x21, 0x00


	//----- nvinfo : EIATTR_KPARAM_INFO
	.align		4
.L_22:
        /*0028*/ 	.byte	0x04, 0x17
        /*002a*/ 	.short	(.L_24 - .L_23)
.L_23:
        /*002c*/ 	.word	0x00000000
        /*0030*/ 	.short	0x0008
        /*0032*/ 	.short	0x0024
        /*0034*/ 	.byte	0x00, 0xf0, 0x11, 0x00


	//----- nvinfo : EIATTR_KPARAM_INFO
	.align		4
.L_24:
        /*0038*/ 	.byte	0x04, 0x17
        /*003a*/ 	.short	(.L_26 - .L_25)
.L_25:
        /*003c*/ 	.word	0x00000000
        /*0040*/ 	.short	0x0007
        /*0042*/ 	.short	0x0020
        /*0044*/ 	.byte	0x00, 0xf0, 0x11, 0x00


	//----- nvinfo : EIATTR_KPARAM_INFO
	.align		4
.L_26:
        /*0048*/ 	.byte	0x04, 0x17
        /*004a*/ 	.short	(.L_28 - .L_27)
.L_27:
        /*004c*/ 	.word	0x00000000
        /*0050*/ 	.short	0x0006
        /*0052*/ 	.short	0x001c
        /*0054*/ 	.byte	0x00, 0xf0, 0x11, 0x00


	//----- nvinfo : EIATTR_KPARAM_INFO
	.align		4
.L_28:
        /*0058*/ 	.byte	0x04, 0x17
        /*005a*/ 	.short	(.L_30 - .L_29)
.L_29:
        /*005c*/ 	.word	0x00000000
        /*0060*/ 	.short	0x0005
        /*0062*/ 	.short	0x0018
        /*0064*/ 	.byte	0x00, 0xf0, 0x11, 0x00


	//----- nvinfo : EIATTR_KPARAM_INFO
	.align		4
.L_30:
        /*0068*/ 	.byte	0x04, 0x17
        /*006a*/ 	.short	(.L_32 - .L_31)
.L_31:
        /*006c*/ 	.word	0x00000000
        /*0070*/ 	.short	0x0004
        /*0072*/ 	.short	0x0014
        /*0074*/ 	.byte	0x00, 0xf0, 0x11, 0x00


	//----- nvinfo : EIATTR_KPARAM_INFO
	.align		4
.L_32:
        /*0078*/ 	.byte	0x04, 0x17
        /*007a*/ 	.short	(.L_34 - .L_33)
.L_33:
        /*007c*/ 	.word	0x00000000
        /*0080*/ 	.short	0x0003
        /*0082*/ 	.short	0x0010
        /*0084*/ 	.byte	0x00, 0xf0, 0x11, 0x00


	//----- nvinfo : EIATTR_KPARAM_INFO
	.align		4
.L_34:
        /*0088*/ 	.byte	0x04, 0x17
        /*008a*/ 	.short	(.L_36 - .L_35)
.L_35:
        /*008c*/ 	.word	0x00000000
        /*0090*/ 	.short	0x0002
        /*0092*/ 	.short	0x000c
        /*0094*/ 	.byte	0x00, 0xf0, 0x11, 0x00


	//----- nvinfo : EIATTR_KPARAM_INFO
	.align		4
.L_36:
        /*0098*/ 	.byte	0x04, 0x17
        /*009a*/ 	.short	(.L_38 - .L_37)
.L_37:
        /*009c*/ 	.word	0x00000000
        /*00a0*/ 	.short	0x0001
        /*00a2*/ 	.short	0x0008
        /*00a4*/ 	.byte	0x00, 0xf0, 0x11, 0x00


	//----- nvinfo : EIATTR_KPARAM_INFO
	.align		4
.L_38:
        /*00a8*/ 	.byte	0x04, 0x17
        /*00aa*/ 	.short	(.L_40 - .L_39)
.L_39:
        /*00ac*/ 	.word	0x00000000
        /*00b0*/ 	.short	0x0000
        /*00b2*/ 	.short	0x0000
        /*00b4*/ 	.byte	0x00, 0xf5, 0x21, 0x00


	//----- nvinfo : EIATTR_SPARSE_MMA_MASK
	.align		4
.L_40:
        /*00b8*/ 	.byte	0x03, 0x50
        /*00ba*/ 	.short	0x0000


	//----- nvinfo : EIATTR_MAXREG_COUNT
	.align		4
        /*00bc*/ 	.byte	0x03, 0x1b
        /*00be*/ 	.short	0x00ff


	//----- nvinfo : EIATTR_MERCURY_ISA_VERSION
	.align		4
        /*00c0*/ 	.byte	0x03, 0x5f
        /*00c2*/ 	.short	0x0101


	//----- nvinfo : EIATTR_VRC_CTA_INIT_COUNT
	.align		4
        /*00c4*/ 	.byte	0x02, 0x4a
	.zero		1
	.zero		1


	//----- nvinfo : EIATTR_EXIT_INSTR_OFFSETS
	.align		4
        /*00c8*/ 	.byte	0x04, 0x1c
        /*00ca*/ 	.short	(.L_42 - .L_41)


	//   ....[0]....
.L_41:
        /*00cc*/ 	.word	0x00000fa0


	//   ....[1]....
        /*00d0*/ 	.word	0x000017d0


	//   ....[2]....
        /*00d4*/ 	.word	0x00001bf0


	//   ....[3]....
        /*00d8*/ 	.word	0x00001e70


	//   ....[4]....
        /*00dc*/ 	.word	0x00001fa0


	//----- nvinfo : EIATTR_CRS_STACK_SIZE
	.align		4
.L_42:
        /*00e0*/ 	.byte	0x04, 0x1e
        /*00e2*/ 	.short	(.L_44 - .L_43)
.L_43:
        /*00e4*/ 	.word	0x00000000


	//----- nvinfo : EIATTR_CBANK_PARAM_SIZE
	.align		4
.L_44:
        /*00e8*/ 	.byte	0x03, 0x19
        /*00ea*/ 	.short	0x0034


	//----- nvinfo : EIATTR_PARAM_CBANK
	.align		4
        /*00ec*/ 	.byte	0x04, 0x0a
        /*00ee*/ 	.short	(.L_46 - .L_45)
	.align		4
.L_45:
        /*00f0*/ 	.word	index@(.nv.constant0._Z10buddhabrotPiiiiiffffP17curandStateXORWOWi)
        /*00f4*/ 	.short	0x0380
        /*00f6*/ 	.short	0x0034


	//----- nvinfo : EIATTR_SW_WAR
	.align		4
.L_46:
        /*00f8*/ 	.byte	0x04, 0x36
        /*00fa*/ 	.short	(.L_48 - .L_47)
.L_47:
        /*00fc*/ 	.word	0x00000008
.L_48:


//--------------------- .nv.callgraph             --------------------------
	.section	.nv.callgraph,"",@"SHT_CUDA_CALLGRAPH"
	.align	4
	.sectionentsize	8
	.align		4
        /*0000*/ 	.word	0x00000000
	.align		4
        /*0004*/ 	.word	0xffffffff
	.align		4
        /*0008*/ 	.word	0x00000000
	.align		4
        /*000c*/ 	.word	0xfffffffe
	.align		4
        /*0010*/ 	.word	0x00000000
	.align		4
        /*0014*/ 	.word	0xfffffffd
	.align		4
        /*0018*/ 	.word	0x00000000
	.align		4
        /*001c*/ 	.word	0xfffffffc


//--------------------- .nv.constant4             --------------------------
	.section	.nv.constant4,"a",@progbits
	.align	8
	.align		8
.nv.constant4:
        /*0000*/ 	.dword	precalc_xorwow_matrix
	.align		8
        /*0008*/ 	.dword	precalc_xorwow_offset_matrix
	.align		8
        /*0010*/ 	.dword	mrg32k3aM1
	.align		8
        /*0018*/ 	.dword	mrg32k3aM2
	.align		8
        /*0020*/ 	.dword	mrg32k3aM1SubSeq
	.align		8
        /*0028*/ 	.dword	mrg32k3aM2SubSeq
	.align		8
        /*0030*/ 	.dword	mrg32k3aM1Seq
	.align		8
        /*0038*/ 	.dword	mrg32k3aM2Seq


//--------------------- .nv.constant3             --------------------------
	.section	.nv.constant3,"a",@progbits
	.align	8
.nv.constant3:
	.type		__cr_lgamma_table,@object
	.size		__cr_lgamma_table,(.L_8 - __cr_lgamma_table)
__cr_lgamma_table:
        /*0000*/ 	.byte	0x00, 0x00, 0x00, 0x00, 0x00, 0x00, 0x00, 0x00, 0x00, 0x00, 0x00, 0x00, 0x00, 0x00, 0x00, 0x00
        /*0010*/ 	.byte	0xef, 0x39, 0xfa, 0xfe, 0x42, 0x2e, 0xe6, 0x3f, 0x02, 0x20, 0x2a, 0xfa, 0x0b, 0xab, 0xfc, 0x3f
        /*0020*/ 	.byte	0xf9, 0x2c, 0x92, 0x7c, 0xa7, 0x6c, 0x09, 0x40, 0xc9, 0x79, 0x44, 0x3c, 0x64, 0x26, 0x13, 0x40
        /*0030*/ 	.byte	0xca, 0x01, 0xcf, 0x3a, 0x27, 0x51, 0x1a, 0x40, 0x30, 0xcc, 0x2d, 0xf3, 0xe1, 0x0c, 0x21, 0x40
        /*0040*/ 	.byte	0x0d, 0xb7, 0xfc, 0x82, 0x8e, 0x35, 0x25, 0x40
.L_8:


//--------------------- .text._Z10buddhabrotPiiiiiffffP17curandStateXORWOWi --------------------------
	.section	.text._Z10buddhabrotPiiiiiffffP17curandStateXORWOWi,"ax",@progbits
	.align	128
        .global         _Z10buddhabrotPiiiiiffffP17curandStateXORWOWi
        .type           _Z10buddhabrotPiiiiiffffP17curandStateXORWOWi,@function
        .size           _Z10buddhabrotPiiiiiffffP17curandStateXORWOWi,(.L_x_36 - _Z10buddhabrotPiiiiiffffP17curandStateXORWOWi)
        .other          _Z10buddhabrotPiiiiiffffP17curandStateXORWOWi,@"STO_CUDA_ENTRY STV_DEFAULT"
_Z10buddhabrotPiiiiiffffP17curandStateXORWOWi:
.text._Z10buddhabrotPiiiiiffffP17curandStateXORWOWi:
[----:B------:R-:W-:Y:S01]  /*0000*/  LDC R1, c[0x0][0x37c] ;  /* 0x0000df00ff017b82 */ /* 0x000fe20000000800 */
[----:B------:R-:W0:Y:S01]  /*0010*/  S2R R0, SR_TID.X ;  /* 0x0000000000007919 */ /* 0x000e220000002100 */
[----:B------:R-:W1:Y:S06]  /*0020*/  LDCU UR5, c[0x0][0x3b0] ;  /* 0x00007600ff0577ac */ /* 0x000e6c0008000800 */
[----:B------:R-:W0:Y:S01]  /*0030*/  S2UR UR8, SR_CTAID.X ;  /* 0x00000000000879c3 */ /* 0x000e220000002500 */
[----:B------:R-:W-:Y:S01]  /*0040*/  BSSY.RECONVERGENT B0, `(.L_x_0) ;  /* 0x00000f0000007945 */ /* 0x000fe20003800200 */
[----:B------:R-:W2:Y:S06]  /*0050*/  LDCU.64 UR12, c[0x0][0x358] ;  /* 0x00006b00ff0c77ac */ /* 0x000eac0008000a00 */
[----:B------:R-:W0:Y:S08]  /*0060*/  LDC R15, c[0x0][0x360] ;  /* 0x0000d800ff0f7b82 */ /* 0x000e300000000800 */
[----:B------:R-:W3:Y:S01]  /*0070*/  LDC.64 R6, c[0x0][0x3a8] ;  /* 0x0000ea00ff067b82 */ /* 0x000ee20000000a00 */
[----:B-1----:R-:W-:-:S02]  /*0080*/  ULOP3.LUT UR4, UR5, 0xaad26b49, URZ, 0x3c, !UPT ;  /* 0xaad26b4905047892 */ /* 0x002fc4000f8e3cff */
[----:B------:R-:W-:Y:S02]  /*0090*/  UISETP.GT.AND UP0, UPT, UR5, -0x1, UPT ;  /* 0xffffffff0500788c */ /* 0x000fe4000bf04270 */
[----:B------:R-:W-:Y:S01]  /*00a0*/  UIMAD UR4, UR4, 0x4182bed5, URZ ;  /* 0x4182bed5040478a4 */ /* 0x000fe2000f8e02ff */
[----:B------:R-:W-:Y:S02]  /*00b0*/  UMOV UR5, 0xd991eb4f ;  /* 0xd991eb4f00057882 */ /* 0x000fe40000000000 */
[----:B------:R-:W-:Y:S02]  /*00c0*/  USEL UR5, UR5, 0x8bf16996, UP0 ;  /* 0x8bf1699605057887 */ /* 0x000fe40008000000 */
[----:B------:R-:W-:Y:S02]  /*00d0*/  UIADD3 UR7, UPT, UPT, UR4, 0x75bcd15, URZ ;  /* 0x075bcd1504077890 */ /* 0x000fe4000fffe0ff */
[----:B------:R-:W-:Y:S02]  /*00e0*/  UIADD3 UR6, UPT, UPT, UR5, 0x64f0c9, UR4 ;  /* 0x0064f0c905067890 */ /* 0x000fe4000fffe004 */
[----:B------:R-:W-:Y:S01]  /*00f0*/  UIADD3 UR9, UPT, UPT, UR5, 0x1f123bb5, URZ ;  /* 0x1f123bb505097890 */ /* 0x000fe2000fffe0ff */
[----:B0-----:R-:W-:Y:S01]  /*0100*/  IMAD R15, R15, UR8, R0 ;  /* 0x000000080f0f7c24 */ /* 0x001fe2000f8e0200 */
[----:B------:R-:W-:Y:S01]  /*0110*/  ULOP3.LUT UR8, UR4, 0x159a55e5, URZ, 0x3c, !UPT ;  /* 0x159a55e504087892 */ /* 0x000fe2000f8e3cff */
[----:B------:R-:W-:Y:S01]  /*0120*/  IMAD.U32 R3, RZ, RZ, UR7 ;  /* 0x00000007ff037e24 */ /* 0x000fe2000f8e00ff */
[----:B------:R-:W-:Y:S01]  /*0130*/  UIADD3 UR11, UPT, UPT, UR4, 0x583f19, URZ ;  /* 0x00583f19040b7890 */ /* 0x000fe2000fffe0ff */
[----:B------:R-:W-:Y:S01]  /*0140*/  IMAD.U32 R2, RZ, RZ, UR6 ;  /* 0x00000006ff027e24 */ /* 0x000fe2000f8e00ff */
[----:B------:R-:W-:Y:S01]  /*0150*/  ULOP3.LUT UR10, UR5, 0x5491333, URZ, 0x3c, !UPT ;  /* 0x05491333050a7892 */ /* 0x000fe2000f8e3cff */
[----:B------:R-:W-:Y:S01]  /*0160*/  IMAD.U32 R13, RZ, RZ, UR9 ;  /* 0x00000009ff0d7e24 */ /* 0x000fe2000f8e00ff */
[C---:B------:R-:W-:Y:S01]  /*0170*/  ISETP.NE.AND P0, PT, R15.reuse, RZ, PT ;  /* 0x000000ff0f00720c */ /* 0x040fe20003f05270 */
[----:B---3--:R-:W-:-:S04]  /*0180*/  IMAD.WIDE R6, R15, 0x30, R6 ;  /* 0x000000300f067825 */ /* 0x008fc800078e0206 */
[----:B------:R-:W-:Y:S01]  /*0190*/  IMAD.U32 R12, RZ, RZ, UR8 ;  /* 0x00000008ff0c7e24 */ /* 0x000fe2000f8e00ff */
[----:B--2---:R0:W-:Y:S01]  /*01a0*/  STG.E.64 desc[UR12][R6.64], R2 ;  /* 0x0000000206007986 */ /* 0x0041e2000c101b0c */
[----:B------:R-:W-:Y:S02]  /*01b0*/  IMAD.U32 R17, RZ, RZ, UR11 ;  /* 0x0000000bff117e24 */ /* 0x000fe4000f8e00ff */
[----:B------:R-:W-:Y:S01]  /*01c0*/  IMAD.U32 R16, RZ, RZ, UR10 ;  /* 0x0000000aff107e24 */ /* 0x000fe2000f8e00ff */
[----:B------:R0:W-:Y:S01]  /*01d0*/  STG.E.64 desc[UR12][R6.64+0x8], R12 ;  /* 0x0000080c06007986 */ /* 0x0001e2000c101b0c */
[----:B------:R-:W-:Y:S02]  /*01e0*/  IMAD.U32 R11, RZ, RZ, UR7 ;  /* 0x00000007ff0b7e24 */ /* 0x000fe4000f8e00ff */
[----:B------:R-:W-:Y:S01]  /*01f0*/  IMAD.U32 R8, RZ, RZ, UR8 ;  /* 0x00000008ff087e24 */ /* 0x000fe2000f8e00ff */
[----:B------:R0:W-:Y:S01]  /*0200*/  STG.E.64 desc[UR12][R6.64+0x10], R16 ;  /* 0x0000101006007986 */ /* 0x0001e2000c101b0c */
[----:B------:R-:W-:-:S02]  /*0210*/  IMAD.U32 R9, RZ, RZ, UR9 ;  /* 0x00000009ff097e24 */ /* 0x000fc4000f8e00ff */
[----:B------:R-:W-:Y:S02]  /*0220*/  IMAD.U32 R4, RZ, RZ, UR10 ;  /* 0x0000000aff047e24 */ /* 0x000fe4000f8e00ff */
[----:B------:R-:W-:Y:S01]  /*0230*/  IMAD.U32 R5, RZ, RZ, UR11 ;  /* 0x0000000bff057e24 */ /* 0x000fe2000f8e00ff */
[----:B------:R-:W-:Y:S06]  /*0240*/  @!P0 BRA `(.L_x_1) ;  /* 0x0000000c003c8947 */ /* 0x000fec0003800000 */
[----:B------:R-:W-:Y:S01]  /*0250*/  SHF.R.S32.HI R0, RZ, 0x1f, R15 ;  /* 0x0000001fff007819 */ /* 0x000fe2000001140f */
[----:B------:R-:W-:-:S07]  /*0260*/  IMAD.MOV.U32 R10, RZ, RZ, RZ ;  /* 0x000000ffff0a7224 */ /* 0x000fce00078e00ff */
.L_x_7:
[----:B------:R-:W-:Y:S01]  /*0270*/  LOP3.LUT R14, R15, 0x3, RZ, 0xc0, !PT ;  /* 0x000000030f0e7812 */ /* 0x000fe200078ec0ff */
[----:B------:R-:W-:Y:S03]  /*0280*/  BSSY.RECONVERGENT B1, `(.L_x_2) ;  /* 0x00000c5000017945 */ /* 0x000fe60003800200 */
[----:B------:R-:W-:-:S04]  /*0290*/  ISETP.NE.U32.AND P0, PT, R14, RZ, PT ;  /* 0x000000ff0e00720c */ /* 0x000fc80003f05070 */
[----:B------:R-:W-:-:S13]  /*02a0*/  ISETP.NE.AND.EX P0, PT, RZ, RZ, PT, P0 ;  /* 0x000000ffff00720c */ /* 0x000fda0003f05300 */
[----:B-1----:R-:W-:Y:S05]  /*02b0*/  @!P0 BRA `(.L_x_3) ;  /* 0x0000000c00048947 */ /* 0x002fea0003800000 */
[----:B0-----:R-:W0:Y:S01]  /*02c0*/  LDC.64 R2, c[0x4][RZ] ;  /* 0x01000000ff027b82 */ /* 0x001e220000000a00 */
[----:B------:R-:W-:Y:S02]  /*02d0*/  IMAD.MOV.U32 R17, RZ, RZ, RZ ;  /* 0x000000ffff117224 */ /* 0x000fe400078e00ff */
[----:B0-----:R-:W-:-:S07]  /*02e0*/  IMAD.WIDE.U32 R2, R10, 0xc80, R2 ;  /* 0x00000c800a027825 */ /* 0x001fce00078e0002 */
.L_x_6:
[----:B------:R-:W-:Y:S01]  /*02f0*/  IMAD.MOV.U32 R19, RZ, RZ, RZ ;  /* 0x000000ffff137224 */ /* 0x000fe200078e00ff */
[----:B-1----:R-:W-:Y:S02]  /*0300*/  CS2R R4, SRZ ;  /* 0x0000000000047805 */ /* 0x002fe4000001ff00 */
[----:B------:R-:W-:Y:S01]  /*0310*/  CS2R R8, SRZ ;  /* 0x0000000000087805 */ /* 0x000fe2000001ff00 */
[----:B------:R-:W-:-:S07]  /*0320*/  IMAD.MOV.U32 R11, RZ, RZ, RZ ;  /* 0x000000ffff0b7224 */ /* 0x000fce00078e00ff */
.L_x_5:
[----:B------:R-:W-:-:S05]  /*0330*/  IMAD.WIDE.U32 R12, R19, 0x4, R6 ;  /* 0x00000004130c7825 */ /* 0x000fca00078e0006 */
[----:B------:R0:W5:Y:S01]  /*0340*/  LDG.E R16, desc[UR12][R12.64+0x4] ;  /* 0x0000040c0c107981 */ /* 0x000162000c1e1900 */
[----:B------:R-:W-:Y:S02]  /*0350*/  IMAD.SHL.U32 R18, R19, 0x20, RZ ;  /* 0x0000002013127824 */ /* 0x000fe400078e00ff */
[----:B------:R-:W-:-:S07]  /*0360*/  IMAD.MOV.U32 R21, RZ, RZ, RZ ;  /* 0x000000ffff157224 */ /* 0x000fce00078e00ff */
.L_x_4:
[----:B-----5:R-:W-:Y:S01]  /*0370*/  SHF.R.U32.HI R24, RZ, R21, R16 ;  /* 0x00000015ff187219 */ /* 0x020fe20000011610 */
[----:B0-----:R-:W-:-:S03]  /*0380*/  IMAD.IADD R12, R18, 0x1, R21 ;  /* 0x00000001120c7824 */ /* 0x001fc600078e0215 */
[----:B------:R-:W-:-:S04]  /*0390*/  LOP3.LUT R13, R24, 0x1, RZ, 0xc0, !PT ;  /* 0x00000001180d7812 */ /* 0x000fc800078ec0ff */
[----:B------:R-:W-:Y:S01]  /*03a0*/  ISETP.NE.U32.AND P0, PT, R13, 0x1, PT ;  /* 0x000000010d00780c */ /* 0x000fe20003f05070 */
[----:B------:R-:W-:-:S03]  /*03b0*/  IMAD R13, R12, 0x5, RZ ;  /* 0x000000050c0d7824 */ /* 0x000fc600078e02ff */
[----:B------:R-:W-:Y:S01]  /*03c0*/  R2P PR, R24, 0x7e ;  /* 0x0000007e18007804 */ /* 0x000fe20000000000 */
[----:B------:R-:W-:-:S08]  /*03d0*/  IMAD.WIDE.U32 R12, R13, 0x4, R2 ;  /* 0x000000040d0c7825 */ /* 0x000fd000078e0002 */
[----:B------:R-:W2:Y:S04]  /*03e0*/  @!P0 LDG.E R22, desc[UR12][R12.64+0x10] ;  /* 0x0000100c0c168981 */ /* 0x000ea8000c1e1900 */
[----:B------:R-:W3:Y:S04]  /*03f0*/  @P1 LDG.E R26, desc[UR12][R12.64+0x24] ;  /* 0x0000240c0c1a1981 */ /* 0x000ee8000c1e1900 */
[----:B------:R-:W4:Y:S04]  /*0400*/  @P2 LDG.E R28, desc[UR12][R12.64+0x38] ;  /* 0x0000380c0c1c2981 */ /* 0x000f28000c1e1900 */
[----:B------:R-:W4:Y:S04]  /*0410*/  @!P0 LDG.E R20, desc[UR12][R12.64] ;  /* 0x0000000c0c148981 */ /* 0x000f28000c1e1900 */
[----:B------:R-:W4:Y:S04]  /*0420*/  @P3 LDG.E R23, desc[UR12][R12.64+0x4c] ;  /* 0x00004c0c0c173981 */ /* 0x000f28000c1e1900 */
[----:B------:R-:W4:Y:S04]  /*0430*/  @!P0 LDG.E R25, desc[UR12][R12.64+0xc] ;  /* 0x00000c0c0c198981 */ /* 0x000f28000c1e1900 */
[----:B------:R-:W4:Y:S01]  /*0440*/  @P4 LDG.E R27, desc[UR12][R12.64+0x54] ;  /* 0x0000540c0c1b4981 */ /* 0x000f22000c1e1900 */
[----:B--2---:R-:W-:-:S03]  /*0450*/  @!P0 LOP3.LUT R5, R5, R22, RZ, 0x3c, !PT ;  /* 0x0000001605058212 */ /* 0x004fc600078e3cff */
[----:B------:R-:W2:Y:S01]  /*0460*/  @P4 LDG.E R22, desc[UR12][R12.64+0x60] ;  /* 0x0000600c0c164981 */ /* 0x000ea2000c1e1900 */
[----:B---3--:R-:W-:-:S03]  /*0470*/  @P1 LOP3.LUT R5, R5, R26, RZ, 0x3c, !PT ;  /* 0x0000001a05051212 */ /* 0x008fc600078e3cff */
[----:B------:R-:W3:Y:S01]  /*0480*/  @P5 LDG.E R26, desc[UR12][R12.64+0x74] ;  /* 0x0000740c0c1a5981 */ /* 0x000ee2000c1e1900 */
[----:B----4-:R-:W-:Y:S02]  /*0490*/  @P2 LOP3.LUT R5, R5, R28, RZ, 0x3c, !PT ;  /* 0x0000001c05052212 */ /* 0x010fe400078e3cff */
[----:B------:R-:W-:Y:S02]  /*04a0*/  @!P0 LOP3.LUT R11, R11, R20, RZ, 0x3c, !PT ;  /* 0x000000140b0b8212 */ /* 0x000fe400078e3cff */
[----:B------:R-:W4:Y:S01]  /*04b0*/  @!P0 LDG.E R20, desc[UR12][R12.64+0x8] ;  /* 0x0000080c0c148981 */ /* 0x000f22000c1e1900 */
[----:B------:R-:W-:-:S03]  /*04c0*/  @P3 LOP3.LUT R5, R5, R23, RZ, 0x3c, !PT ;  /* 0x0000001705053212 */ /* 0x000fc600078e3cff */
[----:B------:R-:W3:Y:S01]  /*04d0*/  @!P0 LDG.E R23, desc[UR12][R12.64+0x4] ;  /* 0x0000040c0c178981 */ /* 0x000ee2000c1e1900 */
[----:B------:R-:W-:-:S03]  /*04e0*/  @!P0 LOP3.LUT R4, R4, R25, RZ, 0x3c, !PT ;  /* 0x0000001904048212 */ /* 0x000fc600078e3cff */
[----:B------:R-:W3:Y:S01]  /*04f0*/  @P1 LDG.E R25, desc[UR12][R12.64+0x20] ;  /* 0x0000200c0c191981 */ /* 0x000ee2000c1e1900 */
[----:B--2---:R-:W-:-:S03]  /*0500*/  @P4 LOP3.LUT R5, R5, R22, RZ, 0x3c, !PT ;  /* 0x0000001605054212 */ /* 0x004fc600078e3cff */
[----:B------:R-:W2:Y:S01]  /*0510*/  @P1 LDG.E R22, desc[UR12][R12.64+0x1c] ;  /* 0x00001c0c0c161981 */ /* 0x000ea2000c1e1900 */
[----:B----4-:R-:W-:-:S03]  /*0520*/  @!P0 LOP3.LUT R9, R9, R20, RZ, 0x3c, !PT ;  /* 0x0000001409098212 */ /* 0x010fc600078e3cff */
[----:B------:R-:W4:Y:S01]  /*0530*/  @P1 LDG.E R20, desc[UR12][R12.64+0x14] ;  /* 0x0000140c0c141981 */ /* 0x000f22000c1e1900 */
[----:B---3--:R-:W-:-:S03]  /*0540*/  @!P0 LOP3.LUT R8, R8, R23, RZ, 0x3c, !PT ;  /* 0x0000001708088212 */ /* 0x008fc600078e3cff */
[----:B------:R-:W3:Y:S01]  /*0550*/  @P1 LDG.E R23, desc[UR12][R12.64+0x18] ;  /* 0x0000180c0c171981 */ /* 0x000ee2000c1e1900 */
[----:B------:R-:W-:-:S03]  /*0560*/  @P5 LOP3.LUT R5, R5, R26, RZ, 0x3c, !PT ;  /* 0x0000001a05055212 */ /* 0x000fc600078e3cff */
[----:B------:R-:W3:Y:S01]  /*0570*/  @P6 LDG.E R26, desc[UR12][R12.64+0x88] ;  /* 0x0000880c0c1a6981 */ /* 0x000ee2000c1e1900 */
[----:B------:R-:W-:-:S03]  /*0580*/  @P1 LOP3.LUT R4, R4, R25, RZ, 0x3c, !PT ;  /* 0x0000001904041212 */ /* 0x000fc600078e3cff */
[----:B------:R-:W3:Y:S01]  /*0590*/  @P2 LDG.E R25, desc[UR12][R12.64+0x34] ;  /* 0x0000340c0c192981 */ /* 0x000ee2000c1e1900 */
[----:B--2---:R-:W-:-:S03]  /*05a0*/  @P1 LOP3.LUT R9, R9, R22, RZ, 0x3c, !PT ;  /* 0x0000001609091212 */ /* 0x004fc600078e3cff */
[----:B------:R-:W2:Y:S01]  /*05b0*/  @P2 LDG.E R22, desc[UR12][R12.64+0x30] ;  /* 0x0000300c0c162981 */ /* 0x000ea2000c1e1900 */
[----:B----4-:R-:W-:-:S03]  /*05c0*/  @P1 LOP3.LUT R11, R11, R20, RZ, 0x3c, !PT ;  /* 0x000000140b0b1212 */ /* 0x010fc600078e3cff */
[----:B------:R-:W4:Y:S01]  /*05d0*/  @P2 LDG.E R20, desc[UR12][R12.64+0x28] ;  /* 0x0000280c0c142981 */ /* 0x000f22000c1e1900 */
[----:B---3--:R-:W-:-:S03]  /*05e0*/  @P1 LOP3.LUT R8, R8, R23, RZ, 0x3c, !PT ;  /* 0x0000001708081212 */ /* 0x008fc600078e3cff */
        /* <DEDUP_REMOVED lines=21> */
[----:B------:R-:W-:Y:S02]  /*0740*/  @P4 LOP3.LUT R8, R8, R27, RZ, 0x3c, !PT ;  /* 0x0000001b08084212 */ /* 0x000fe400078e3cff */
[----:B------:R-:W-:Y:S01]  /*0750*/  LOP3.LUT P0, RZ, R24, 0x80, RZ, 0xc0, !PT ;  /* 0x0000008018ff7812 */ /* 0x000fe2000780c0ff */
        /* <DEDUP_REMOVED lines=20> */
[----:B------:R-:W-:Y:S02]  /*08a0*/  @P0 LOP3.LUT R5, R5, R26, RZ, 0x3c, !PT ;  /* 0x0000001a05050212 */ /* 0x000fe400078e3cff */
[----:B------:R-:W-:Y:S02]  /*08b0*/  @P0 LOP3.LUT R4, R4, R25, RZ, 0x3c, !PT ;  /* 0x0000001904040212 */ /* 0x000fe400078e3cff */
[----:B--2---:R-:W-:Y:S02]  /*08c0*/  @P0 LOP3.LUT R9, R9, R22, RZ, 0x3c, !PT ;  /* 0x0000001609090212 */ /* 0x004fe400078e3cff */
[----:B----4-:R-:W-:Y:S02]  /*08d0*/  @P0 LOP3.LUT R11, R11, R20, RZ, 0x3c, !PT ;  /* 0x000000140b0b0212 */ /* 0x010fe400078e3cff */
[----:B---3--:R-:W-:-:S02]  /*08e0*/  @P0 LOP3.LUT R8, R8, R23, RZ, 0x3c, !PT ;  /* 0x0000001708080212 */ /* 0x008fc400078e3cff */
[----:B------:R-:W-:-:S13]  /*08f0*/  R2P PR, R24.B1, 0x7f ;  /* 0x0000007f18007804 */ /* 0x000fda0000001000 */
[----:B------:R-:W2:Y:S04]  /*0900*/  @P0 LDG.E R20, desc[UR12][R12.64+0xa0] ;  /* 0x0000a00c0c140981 */ /* 0x000ea8000c1e1900 */
[----:B------:R-:W3:Y:S04]  /*0910*/  @P0 LDG.E R23, desc[UR12][R12.64+0xa4] ;  /* 0x0000a40c0c170981 */ /* 0x000ee8000c1e1900 */
[----:B------:R-:W4:Y:S04]  /*0920*/  @P0 LDG.E R22, desc[UR12][R12.64+0xa8] ;  /* 0x0000a80c0c160981 */ /* 0x000f28000c1e1900 */
[----:B------:R-:W4:Y:S04]  /*0930*/  @P0 LDG.E R25, desc[UR12][R12.64+0xac] ;  /* 0x0000ac0c0c190981 */ /* 0x000f28000c1e1900 */
[----:B------:R-:W4:Y:S04]  /*0940*/  @P1 LDG.E R26, desc[UR12][R12.64+0xbc] ;  /* 0x0000bc0c0c1a1981 */ /* 0x000f28000c1e1900 */
[----:B------:R-:W4:Y:S01]  /*0950*/  @P5 LDG.E R27, desc[UR12][R12.64+0x108] ;  /* 0x0001080c0c1b5981 */ /* 0x000f22000c1e1900 */
[----:B--2---:R-:W-:-:S03]  /*0960*/  @P0 LOP3.LUT R11, R11, R20, RZ, 0x3c, !PT ;  /* 0x000000140b0b0212 */ /* 0x004fc600078e3cff */
[----:B------:R-:W2:Y:S01]  /*0970*/  @P0 LDG.E R20, desc[UR12][R12.64+0xb0] ;  /* 0x0000b00c0c140981 */ /* 0x000ea2000c1e1900 */
[----:B---3--:R-:W-:-:S03]  /*0980*/  @P0 LOP3.LUT R8, R8, R23, RZ, 0x3c, !PT ;  /* 0x0000001708080212 */ /* 0x008fc600078e3cff */
[----:B------:R-:W3:Y:S01]  /*0990*/  @P1 LDG.E R23, desc[UR12][R12.64+0xb8] ;  /* 0x0000b80c0c171981 */ /* 0x000ee2000c1e1900 */
[----:B----4-:R-:W-:-:S03]  /*09a0*/  @P0 LOP3.LUT R9, R9, R22, RZ, 0x3c, !PT ;  /* 0x0000001609090212 */ /* 0x010fc600078e3cff */
[----:B------:R-:W4:Y:S01]  /*09b0*/  @P1 LDG.E R22, desc[UR12][R12.64+0xb4] ;  /* 0x0000b40c0c161981 */ /* 0x000f22000c1e1900 */
[----:B------:R-:W-:-:S03]  /*09c0*/  @P0 LOP3.LUT R4, R4, R25, RZ, 0x3c, !PT ;  /* 0x0000001904040212 */ /* 0x000fc600078e3cff */
[----:B------:R-:W4:Y:S01]  /*09d0*/  @P1 LDG.E R25, desc[UR12][R12.64+0xc0] ;  /* 0x0000c00c0c191981 */ /* 0x000f22000c1e1900 */
[----:B--2---:R-:W-:-:S03]  /*09e0*/  @P0 LOP3.LUT R5, R5, R20, RZ, 0x3c, !PT ;  /* 0x0000001405050212 */ /* 0x004fc600078e3cff */
[----:B------:R-:W2:Y:S01]  /*09f0*/  @P1 LDG.E R20, desc[UR12][R12.64+0xc4] ;  /* 0x0000c40c0c141981 */ /* 0x000ea2000c1e1900 */
[----:B---3--:R-:W-:-:S03]  /*0a00*/  @P1 LOP3.LUT R8, R8, R23, RZ, 0x3c, !PT ;  /* 0x0000001708081212 */ /* 0x008fc600078e3cff */
[----:B------:R-:W3:Y:S01]  /*0a10*/  @P2 LDG.E R23, desc[UR12][R12.64+0xcc] ;  /* 0x0000cc0c0c172981 */ /* 0x000ee2000c1e1900 */
[----:B------:R-:W-:Y:S02]  /*0a20*/  LOP3.LUT P0, RZ, R24, 0x8000, RZ, 0xc0, !PT ;  /* 0x0000800018ff7812 */ /* 0x000fe4000780c0ff */
[----:B----4-:R-:W-:Y:S01]  /*0a30*/  @P1 LOP3.LUT R11, R11, R22, RZ, 0x3c, !PT ;  /* 0x000000160b0b1212 */ /* 0x010fe200078e3cff */
[----:B------:R-:W4:Y:S01]  /*0a40*/  @P2 LDG.E R24, desc[UR12][R12.64+0xd0] ;  /* 0x0000d00c0c182981 */ /* 0x000f22000c1e1900 */
[----:B------:R-:W-:-:S03]  /*0a50*/  @P1 LOP3.LUT R4, R4, R25, RZ, 0x3c, !PT ;  /* 0x0000001904041212 */ /* 0x000fc600078e3cff */
[----:B------:R-:W4:Y:S04]  /*0a60*/  @P2 LDG.E R22, desc[UR12][R12.64+0xc8] ;  /* 0x0000c80c0c162981 */ /* 0x000f28000c1e1900 */
[----:B------:R-:W4:Y:S01]  /*0a70*/  @P2 LDG.E R25, desc[UR12][R12.64+0xd4] ;  /* 0x0000d40c0c192981 */ /* 0x000f22000c1e1900 */
[----:B------:R-:W-:-:S03]  /*0a80*/  @P1 LOP3.LUT R9, R9, R26, RZ, 0x3c, !PT ;  /* 0x0000001a09091212 */ /* 0x000fc600078e3cff */
        /* <DEDUP_REMOVED lines=9> */
[----:B------:R-:W-:-:S03]  /*0b20*/  @P2 LOP3.LUT R4, R4, R25, RZ, 0x3c, !PT ;  /* 0x0000001904042212 */ /* 0x000fc600078e3cff */
        /* <DEDUP_REMOVED lines=31> */
[----:B------:R-:W-:Y:S02]  /*0d20*/  @P6 LOP3.LUT R9, R9, R26, RZ, 0x3c, !PT ;  /* 0x0000001a09096212 */ /* 0x000fe400078e3cff */
[----:B----4-:R-:W-:Y:S01]  /*0d30*/  @P6 LOP3.LUT R11, R11, R24, RZ, 0x3c, !PT ;  /* 0x000000180b0b6212 */ /* 0x010fe200078e3cff */
[----:B------:R-:W4:Y:S01]  /*0d40*/  @P0 LDG.E R26, desc[UR12][R12.64+0x13c] ;  /* 0x00013c0c0c1a0981 */ /* 0x000f22000c1e1900 */
[----:B------:R-:W-:-:S03]  /*0d50*/  @P5 LOP3.LUT R5, R5, R22, RZ, 0x3c, !PT ;  /* 0x0000001605055212 */ /* 0x000fc600078e3cff */
[----:B------:R-:W4:Y:S01]  /*0d60*/  @P0 LDG.E R22, desc[UR12][R12.64+0x12c] ;  /* 0x00012c0c0c160981 */ /* 0x000f22000c1e1900 */
[----:B------:R-:W-:-:S03]  /*0d70*/  @P6 LOP3.LUT R8, R8, R25, RZ, 0x3c, !PT ;  /* 0x0000001908086212 */ /* 0x000fc600078e3cff */
[----:B------:R-:W4:Y:S04]  /*0d80*/  @P0 LDG.E R25, desc[UR12][R12.64+0x130] ;  /* 0x0001300c0c190981 */ /* 0x000f28000c1e1900 */
[----:B------:R-:W4:Y:S01]  /*0d90*/  @P0 LDG.E R24, desc[UR12][R12.64+0x134] ;  /* 0x0001340c0c180981 */ /* 0x000f22000c1e1900 */
[----:B------:R-:W-:-:S05]  /*0da0*/  VIADD R21, R21, 0x10 ;  /* 0x0000001015157836 */ /* 0x000fca0000000000 */
[----:B------:R-:W-:Y:S02]  /*0db0*/  ISETP.NE.AND P1, PT, R21, 0x20, PT ;  /* 0x000000201500780c */ /* 0x000fe40003f25270 */
[----:B--2---:R-:W-:Y:S02]  /*0dc0*/  @P6 LOP3.LUT R5, R5, R20, RZ, 0x3c, !PT ;  /* 0x0000001405056212 */ /* 0x004fe400078e3cff */
[----:B---3--:R-:W-:Y:S02]  /*0dd0*/  @P6 LOP3.LUT R4, R4, R23, RZ, 0x3c, !PT ;  /* 0x0000001704046212 */ /* 0x008fe400078e3cff */
[----:B----4-:R-:W-:Y:S02]  /*0de0*/  @P0 LOP3.LUT R5, R5, R26, RZ, 0x3c, !PT ;  /* 0x0000001a05050212 */ /* 0x010fe400078e3cff */
[----:B------:R-:W-:Y:S02]  /*0df0*/  @P0 LOP3.LUT R4, R4, R27, RZ, 0x3c, !PT ;  /* 0x0000001b04040212 */ /* 0x000fe400078e3cff */
[----:B------:R-:W-:-:S02]  /*0e00*/  @P0 LOP3.LUT R11, R11, R22, RZ, 0x3c, !PT ;  /* 0x000000160b0b0212 */ /* 0x000fc400078e3cff */
[----:B------:R-:W-:Y:S02]  /*0e10*/  @P0 LOP3.LUT R8, R8, R25, RZ, 0x3c, !PT ;  /* 0x0000001908080212 */ /* 0x000fe400078e3cff */
[----:B------:R-:W-:Y:S01]  /*0e20*/  @P0 LOP3.LUT R9, R9, R24, RZ, 0x3c, !PT ;  /* 0x0000001809090212 */ /* 0x000fe200078e3cff */
[----:B------:R-:W-:Y:S06]  /*0e30*/  @P1 BRA `(.L_x_4) ;  /* 0xfffffff4004c1947 */ /* 0x000fec000383ffff */
[----:B------:R-:W-:-:S05]  /*0e40*/  VIADD R19, R19, 0x1 ;  /* 0x0000000113137836 */ /* 0x000fca0000000000 */
[----:B------:R-:W-:-:S13]  /*0e50*/  ISETP.NE.AND P0, PT, R19, 0x5, PT ;  /* 0x000000051300780c */ /* 0x000fda0003f05270 */
[----:B------:R-:W-:Y:S05]  /*0e60*/  @P0 BRA `(.L_x_5) ;  /* 0xfffffff400300947 */ /* 0x000fea000383ffff */
[----:B------:R1:W-:Y:S01]  /*0e70*/  STG.E desc[UR12][R6.64+0x4], R11 ;  /* 0x0000040b06007986 */ /* 0x0003e2000c10190c */
[----:B------:R-:W-:-:S03]  /*0e80*/  VIADD R17, R17, 0x1 ;  /* 0x0000000111117836 */ /* 0x000fc60000000000 */
[----:B------:R1:W-:Y:S02]  /*0e90*/  STG.E.64 desc[UR12][R6.64+0x8], R8 ;  /* 0x0000080806007986 */ /* 0x0003e4000c101b0c */
[----:B------:R-:W-:Y:S02]  /*0ea0*/  ISETP.GE.U32.AND P0, PT, R17, R14, PT ;  /* 0x0000000e1100720c */ /* 0x000fe40003f06070 */
[----:B------:R1:W-:Y:S11]  /*0eb0*/  STG.E.64 desc[UR12][R6.64+0x10], R4 ;  /* 0x0000100406007986 */ /* 0x0003f6000c101b0c */
[----:B------:R-:W-:Y:S05]  /*0ec0*/  @!P0 BRA `(.L_x_6) ;  /* 0xfffffff400088947 */ /* 0x000fea000383ffff */
.L_x_3:
[----:B------:R-:W-:Y:S05]  /*0ed0*/  BSYNC.RECONVERGENT B1 ;  /* 0x0000000000017941 */ /* 0x000fea0003800200 */
.L_x_2:
[C---:B------:R-:W-:Y:S01]  /*0ee0*/  ISETP.GT.U32.AND P0, PT, R15.reuse, 0x3, PT ;  /* 0x000000030f00780c */ /* 0x040fe20003f04070 */
[----:B------:R-:W-:Y:S01]  /*0ef0*/  VIADD R10, R10, 0x1 ;  /* 0x000000010a0a7836 */ /* 0x000fe20000000000 */
[--C-:B------:R-:W-:Y:S02]  /*0f00*/  SHF.R.U64 R15, R15, 0x2, R0.reuse ;  /* 0x000000020f0f7819 */ /* 0x100fe40000001200 */
[----:B------:R-:W-:Y:S02]  /*0f10*/  ISETP.GT.U32.AND.EX P0, PT, R0, RZ, PT, P0 ;  /* 0x000000ff0000720c */ /* 0x000fe40003f04100 */
[----:B------:R-:W-:-:S11]  /*0f20*/  SHF.R.U32.HI R0, RZ, 0x2, R0 ;  /* 0x00000002ff007819 */ /* 0x000fd60000011600 */
[----:B------:R-:W-:Y:S05]  /*0f30*/  @P0 BRA `(.L_x_7) ;  /* 0xfffffff000cc0947 */ /* 0x000fea000383ffff */
.L_x_1:
[----:B------:R-:W-:Y:S05]  /*0f40*/  BSYNC.RECONVERGENT B0 ;  /* 0x0000000000007941 */ /* 0x000fea0003800200 */
.L_x_0:
[----:B------:R-:W2:Y:S01]  /*0f50*/  LDC R0, c[0x0][0x394] ;  /* 0x0000e500ff007b82 */ /* 0x000ea20000000800 */
[----:B------:R3:W-:Y:S04]  /*0f60*/  STG.E.64 desc[UR12][R6.64+0x18], RZ ;  /* 0x000018ff06007986 */ /* 0x0007e8000c101b0c */
[----:B------:R3:W-:Y:S04]  /*0f70*/  STG.E desc[UR12][R6.64+0x20], RZ ;  /* 0x000020ff06007986 */ /* 0x0007e8000c10190c */
[----:B------:R3:W-:Y:S01]  /*0f80*/  STG.E.64 desc[UR12][R6.64+0x28], RZ ;  /* 0x000028ff06007986 */ /* 0x0007e2000c101b0c */
[----:B--2---:R-:W-:-:S13]  /*0f90*/  ISETP.GE.AND P0, PT, R0, 0x1, PT ;  /* 0x000000010000780c */ /* 0x004fda0003f06270 */
[----:B---3--:R-:W-:Y:S05]  /*0fa0*/  @!P0 EXIT ;  /* 0x000000000000894d */ /* 0x008fea0003800000 */
[----:B------:R-:W2:Y:S02]  /*0fb0*/  LDCU UR7, c[0x0][0x390] ;  /* 0x00007200ff0777ac */ /* 0x000ea40008000800 */
[----:B--2---:R-:W-:-:S09]  /*0fc0*/  UISETP.GE.AND UP0, UPT, UR7, 0x1, UPT ;  /* 0x000000010700788c */ /* 0x004fd2000bf06270 */
[----:B------:R-:W-:Y:S05]  /*0fd0*/  BRA.U !UP0, `(.L_x_8) ;  /* 0x0000000908047547 */ /* 0x000fea000b800000 */
[----:B0-----:R-:W0:Y:S01]  /*0fe0*/  LDC.64 R12, c[0x0][0x3a0] ;  /* 0x0000e800ff0c7b82 */ /* 0x001e220000000a00 */
[----:B------:R-:W2:Y:S01]  /*0ff0*/  LDCU.64 UR4, c[0x0][0x388] ;  /* 0x00007100ff0477ac */ /* 0x000ea20008000a00 */
[----:B------:R-:W-:Y:S01]  /*1000*/  IMAD.MOV.U32 R16, RZ, RZ, RZ ;  /* 0x000000ffff107224 */ /* 0x000fe200078e00ff */
[----:B------:R-:W3:Y:S05]  /*1010*/  LDCU UR8, c[0x0][0x390] ;  /* 0x00007200ff0877ac */ /* 0x000eea0008000800 */
[----:B------:R-:W4:Y:S01]  /*1020*/  LDC.64 R14, c[0x0][0x398] ;  /* 0x0000e600ff0e7b82 */ /* 0x000f220000000a00 */
[----:B------:R-:W0:Y:S01]  /*1030*/  LDCU UR6, c[0x0][0x398] ;  /* 0x00007300ff0677ac */ /* 0x000e220008000800 */
[----:B------:R-:W0:Y:S02]  /*1040*/  LDCU UR7, c[0x0][0x3a0] ;  /* 0x00007400ff0777ac */ /* 0x000e240008000800 */
[----:B0-----:R-:W-:Y:S01]  /*1050*/  FADD R12, R13, -R12 ;  /* 0x8000000c0d0c7221 */ /* 0x001fe20000000000 */
[----:B--2---:R-:W-:Y:S01]  /*1060*/  I2FP.F32.S32 R13, UR5 ;  /* 0x00000005000d7c45 */ /* 0x004fe20008201400 */
[----:B----4-:R-:W-:Y:S01]  /*1070*/  FADD R14, R15, -R14 ;  /* 0x8000000e0f0e7221 */ /* 0x010fe20000000000 */
[----:B---3--:R-:W-:-:S07]  /*1080*/  I2FP.F32.S32 R15, UR4 ;  /* 0x00000004000f7c45 */ /* 0x008fce0008201400 */
.L_x_20:
[----:B------:R-:W2:Y:S04]  /*1090*/  LDG.E.64 R2, desc[UR12][R6.64] ;  /* 0x0000000c06027981 */ /* 0x000ea8000c1e1b00 */
[----:B-1----:R-:W3:Y:S04]  /*10a0*/  LDG.E.64 R4, desc[UR12][R6.64+0x10] ;  /* 0x0000100c06047981 */ /* 0x002ee8000c1e1b00 */
[----:B------:R-:W4:Y:S01]  /*10b0*/  LDG.E.64 R8, desc[UR12][R6.64+0x8] ;  /* 0x0000080c06087981 */ /* 0x000f22000c1e1b00 */
[----:B------:R-:W-:Y:S01]  /*10c0*/  BSSY B0, `(.L_x_9) ;  /* 0x000006d000007945 */ /* 0x000fe20003800000 */
[----:B--2---:R-:W-:-:S04]  /*10d0*/  SHF.R.U32.HI R0, RZ, 0x2, R3 ;  /* 0x00000002ff007819 */ /* 0x004fc80000011603 */
[----:B------:R-:W-:Y:S01]  /*10e0*/  LOP3.LUT R0, R0, R3, RZ, 0x3c, !PT ;  /* 0x0000000300007212 */ /* 0x000fe200078e3cff */
[----:B---3--:R-:W-:Y:S01]  /*10f0*/  IMAD.SHL.U32 R3, R5, 0x10, RZ ;  /* 0x0000001005037824 */ /* 0x008fe200078e00ff */
[----:B------:R0:W-:Y:S01]  /*1100*/  STG.E.64 desc[UR12][R6.64+0x8], R4 ;  /* 0x0000080406007986 */ /* 0x0001e2000c101b0c */
[----:B----4-:R-:W-:Y:S02]  /*1110*/  SHF.R.U32.HI R11, RZ, 0x2, R8 ;  /* 0x00000002ff0b7819 */ /* 0x010fe40000011608 */
[----:B------:R-:W-:Y:S02]  /*1120*/  IMAD.SHL.U32 R10, R0, 0x2, RZ ;  /* 0x00000002000a7824 */ /* 0x000fe400078e00ff */
[----:B------:R-:W-:Y:S01]  /*1130*/  LOP3.LUT R11, R11, R8, RZ, 0x3c, !PT ;  /* 0x000000080b0b7212 */ /* 0x000fe200078e3cff */
[----:B------:R-:W-:Y:S02]  /*1140*/  VIADD R8, R2, 0xb0f8a ;  /* 0x000b0f8a02087836 */ /* 0x000fe40000000000 */
[----:B------:R-:W-:-:S02]  /*1150*/  LOP3.LUT R10, R0, R10, R3, 0x96, !PT ;  /* 0x0000000a000a7212 */ /* 0x000fc400078e9603 */
[----:B------:R-:W-:Y:S02]  /*1160*/  IMAD.SHL.U32 R3, R11, 0x2, RZ ;  /* 0x000000020b037824 */ /* 0x000fe400078e00ff */
[----:B------:R-:W-:Y:S01]  /*1170*/  LOP3.LUT R10, R10, R5, RZ, 0x3c, !PT ;  /* 0x000000050a0a7212 */ /* 0x000fe200078e3cff */
[----:B------:R0:W-:Y:S03]  /*1180*/  STG.E.64 desc[UR12][R6.64], R8 ;  /* 0x0000000806007986 */ /* 0x0001e6000c101b0c */
[----:B------:R-:W-:Y:S01]  /*1190*/  IADD3 R2, PT, PT, R2, 0x587c5, R10 ;  /* 0x000587c502027810 */ /* 0x000fe20007ffe00a */
[----:B------:R-:W-:-:S03]  /*11a0*/  IMAD.SHL.U32 R0, R10, 0x10, RZ ;  /* 0x000000100a007824 */ /* 0x000fc600078e00ff */
[----:B------:R-:W-:Y:S02]  /*11b0*/  I2FP.F32.U32 R2, R2 ;  /* 0x0000000200027245 */ /* 0x000fe40000201000 */
[----:B------:R-:W-:Y:S01]  /*11c0*/  LOP3.LUT R11, R11, R3, R0, 0x96, !PT ;  /* 0x000000030b0b7212 */ /* 0x000fe200078e9600 */
[----:B------:R-:W-:-:S03]  /*11d0*/  IMAD.MOV.U32 R3, RZ, RZ, 0x2f800000 ;  /* 0x2f800000ff037424 */ /* 0x000fc600078e00ff */
[----:B------:R-:W-:Y:S01]  /*11e0*/  LOP3.LUT R11, R11, R10, RZ, 0x3c, !PT ;  /* 0x0000000a0b0b7212 */ /* 0x000fe200078e3cff */
[----:B------:R-:W-:-:S04]  /*11f0*/  FFMA R2, R2, R3, 1.1641532182693481445e-10 ;  /* 0x2f00000002027423 */ /* 0x000fc80000000003 */
[----:B------:R-:W-:Y:S02]  /*1200*/  IMAD.IADD R0, R11, 0x1, R8 ;  /* 0x000000010b007824 */ /* 0x000fe400078e0208 */
[----:B------:R-:W-:Y:S01]  /*1210*/  FADD R2, R2, -0.5 ;  /* 0xbf00000002027421 */ /* 0x000fe20000000000 */
[----:B------:R0:W-:Y:S02]  /*1220*/  STG.E.64 desc[UR12][R6.64+0x10], R10 ;  /* 0x0000100a06007986 */ /* 0x0001e4000c101b0c */
[----:B------:R-:W-:-:S05]  /*1230*/  I2FP.F32.U32 R0, R0 ;  /* 0x0000000000007245 */ /* 0x000fca0000201000 */
[----:B------:R-:W-:Y:S01]  /*1240*/  FFMA R0, R0, R3, 1.1641532182693481445e-10 ;  /* 0x2f00000000007423 */ /* 0x000fe20000000003 */
[----:B------:R-:W-:-:S03]  /*1250*/  FFMA R3, R2, 10, RZ ;  /* 0x4120000002037823 */ /* 0x000fc600000000ff */
[----:B------:R-:W-:-:S04]  /*1260*/  FADD R0, R0, -0.5 ;  /* 0xbf00000000007421 */ /* 0x000fc80000000000 */
[----:B------:R-:W-:-:S04]  /*1270*/  FMUL R0, R0, 10 ;  /* 0x4120000000007820 */ /* 0x000fc80000400000 */
[----:B------:R-:W-:-:S05]  /*1280*/  FFMA R18, RZ, RZ, R0 ;  /* 0x000000ffff127223 */ /* 0x000fca0000000000 */
[----:B------:R-:W-:-:S04]  /*1290*/  FMNMX R17, |R3|, |R18|, !PT ;  /* 0x4000001203117209 */ /* 0x000fc80007800200 */
[----:B------:R-:W-:-:S13]  /*12a0*/  FSETP.GT.AND P0, PT, R17, 2, PT ;  /* 0x400000001100780b */ /* 0x000fda0003f04000 */
[----:B0-----:R-:W-:Y:S05]  /*12b0*/  @P0 BRA `(.L_x_10) ;  /* 0x00000000003c0947 */ /* 0x001fea0003800000 */
[----:B------:R-:W0:Y:S01]  /*12c0*/  LDC R11, c[0x0][0x390] ;  /* 0x0000e400ff0b7b82 */ /* 0x000e220000000800 */
[----:B------:R-:W-:Y:S02]  /*12d0*/  IMAD.MOV.U32 R5, RZ, RZ, R3 ;  /* 0x000000ffff057224 */ /* 0x000fe400078e0003 */
[----:B------:R-:W-:Y:S02]  /*12e0*/  IMAD.MOV.U32 R3, RZ, RZ, R18 ;  /* 0x000000ffff037224 */ /* 0x000fe400078e0012 */
[----:B------:R-:W-:-:S07]  /*12f0*/  IMAD.MOV.U32 R4, RZ, RZ, RZ ;  /* 0x000000ffff047224 */ /* 0x000fce00078e00ff */
.L_x_12:
[----:B------:R-:W-:-:S05]  /*1300*/  VIADD R4, R4, 0x1 ;  /* 0x0000000104047836 */ /* 0x000fca0000000000 */
[----:B0-----:R-:W-:-:S13]  /*1310*/  ISETP.NE.AND P0, PT, R4, R11, PT ;  /* 0x0000000b0400720c */ /* 0x001fda0003f05270 */
[----:B------:R-:W-:Y:S05]  /*1320*/  @!P0 BRA `(.L_x_11) ;  /* 0x0000000400188947 */ /* 0x000fea0003800000 */
[----:B------:R-:W-:Y:S01]  /*1330*/  FMUL R8, R3, R3 ;  /* 0x0000000303087220 */ /* 0x000fe20000400000 */
[----:B------:R-:W-:-:S03]  /*1340*/  FADD R9, R5, R5 ;  /* 0x0000000505097221 */ /* 0x000fc60000000000 */
[----:B------:R-:W-:Y:S01]  /*1350*/  FFMA R5, R5, R5, -R8 ;  /* 0x0000000505057223 */ /* 0x000fe20000000808 */
[----:B------:R-:W-:-:S03]  /*1360*/  FFMA R3, R9, R3, R0 ;  /* 0x0000000309037223 */ /* 0x000fc60000000000 */
[----:B------:R-:W-:-:S05]  /*1370*/  FFMA R5, R2, 10, R5 ;  /* 0x4120000002057823 */ /* 0x000fca0000000005 */
[----:B------:R-:W-:-:S04]  /*1380*/  FMNMX R8, |R5|, |R3|, !PT ;  /* 0x4000000305087209 */ /* 0x000fc80007800200 */
[----:B------:R-:W-:-:S13]  /*1390*/  FSETP.GT.AND P0, PT, R8, 2, PT ;  /* 0x400000000800780b */ /* 0x000fda0003f04000 */
[----:B------:R-:W-:Y:S05]  /*13a0*/  @!P0 BRA `(.L_x_12) ;  /* 0xfffffffc00d48947 */ /* 0x000fea000383ffff */
.L_x_10:
[----:B------:R-:W0:Y:S01]  /*13b0*/  LDC.64 R8, c[0x0][0x380] ;  /* 0x0000e000ff087b82 */ /* 0x000e220000000a00 */
[----:B------:R-:W-:Y:S01]  /*13c0*/  CS2R R18, SRZ ;  /* 0x0000000000127805 */ /* 0x000fe2000001ff00 */
[----:B------:R-:W-:-:S06]  /*13d0*/  IMAD.MOV.U32 R4, RZ, RZ, RZ ;  /* 0x000000ffff047224 */ /* 0x000fcc00078e00ff */
[----:B------:R-:W1:Y:S02]  /*13e0*/  LDC.64 R10, c[0x0][0x388] ;  /* 0x0000e200ff0a7b82 */ /* 0x000e640000000a00 */
.L_x_19:
[----:B------:R-:W2:Y:S01]  /*13f0*/  MUFU.RCP R5, R14 ;  /* 0x0000000e00057308 */ /* 0x000ea20000001000 */
[----:B------:R-:W-:Y:S01]  /*1400*/  FMUL R3, R19, R19 ;  /* 0x0000001313037220 */ /* 0x000fe20000400000 */
[----:B------:R-:W-:Y:S05]  /*1410*/  YIELD ;  /* 0x0000000000007946 */ /* 0x000fea0003800000 */
[----:B------:R-:W-:Y:S01]  /*1420*/  FFMA R3, R4, R4, -R3 ;  /* 0x0000000404037223 */ /* 0x000fe20000000803 */
[----:B------:R-:W-:Y:S03]  /*1430*/  BSSY.RECONVERGENT B1, `(.L_x_13) ;  /* 0x0000010000017945 */ /* 0x000fe60003800200 */
[----:B------:R-:W-:-:S04]  /*1440*/  FFMA R17, R2, 10, R3 ;  /* 0x4120000002117823 */ /* 0x000fc80000000003 */
[----:B------:R-:W-:Y:S01]  /*1450*/  FADD R3, R17, -UR6 ;  /* 0x8000000611037e21 */ /* 0x000fe20008000000 */
[----:B--2---:R-:W-:-:S03]  /*1460*/  FFMA R20, -R14, R5, 1 ;  /* 0x3f8000000e147423 */ /* 0x004fc60000000105 */
[----:B------:R-:W2:Y:S01]  /*1470*/  FCHK P0, R3, R14 ;  /* 0x0000000e03007302 */ /* 0x000ea20000000000 */
[----:B------:R-:W-:Y:S01]  /*1480*/  FFMA R20, R5, R20, R5 ;  /* 0x0000001405147223 */ /* 0x000fe20000000005 */
[----:B------:R-:W-:-:S03]  /*1490*/  FADD R5, R4, R4 ;  /* 0x0000000404057221 */ /* 0x000fc60000000000 */
[----:B------:R-:W-:Y:S01]  /*14a0*/  FFMA R21, R3, R20, RZ ;  /* 0x0000001403157223 */ /* 0x000fe200000000ff */
[----:B------:R-:W-:-:S03]  /*14b0*/  FFMA R19, R5, R19, R0 ;  /* 0x0000001305137223 */ /* 0x000fc60000000000 */
[----:B------:R-:W-:-:S04]  /*14c0*/  FFMA R4, -R14, R21, R3 ;  /* 0x000000150e047223 */ /* 0x000fc80000000103 */
[----:B------:R-:W-:Y:S01]  /*14d0*/  FFMA R4, R20, R4, R21 ;  /* 0x0000000414047223 */ /* 0x000fe20000000015 */
[----:B--2---:R-:W-:Y:S06]  /*14e0*/  @!P0 BRA `(.L_x_14) ;  /* 0x0000000000108947 */ /* 0x004fec0003800000 */
[----:B------:R-:W-:Y:S01]  /*14f0*/  IMAD.MOV.U32 R4, RZ, RZ, R14 ;  /* 0x000000ffff047224 */ /* 0x000fe200078e000e */
[----:B------:R-:W-:-:S07]  /*1500*/  MOV R22, 0x1520 ;  /* 0x0000152000167802 */ /* 0x000fce0000000f00 */
[----:B01----:R-:W-:Y:S05]  /*1510*/  CALL.REL.NOINC `($__internal_0_$__cuda_sm3x_div_rn_noftz_f32_slowpath) ;  /* 0x0000000800a47944 */ /* 0x003fea0003c00000 */
[----:B------:R-:W-:-:S07]  /*1520*/  IMAD.MOV.U32 R4, RZ, RZ, R3 ;  /* 0x000000ffff047224 */ /* 0x000fce00078e0003 */
.L_x_14:
[----:B------:R-:W-:Y:S05]  /*1530*/  BSYNC.RECONVERGENT B1 ;  /* 0x0000000000017941 */ /* 0x000fea0003800200 */
.L_x_13:
[----:B------:R-:W2:Y:S01]  /*1540*/  MUFU.RCP R5, R12 ;  /* 0x0000000c00057308 */ /* 0x000ea20000001000 */
[----:B------:R-:W-:Y:S01]  /*1550*/  FADD R3, R19, -UR7 ;  /* 0x8000000713037e21 */ /* 0x000fe20008000000 */
[----:B------:R-:W-:Y:S01]  /*1560*/  FMUL R4, R15, R4 ;  /* 0x000000040f047220 */ /* 0x000fe20000400000 */
[----:B------:R-:W-:Y:S05]  /*1570*/  BSSY.RECONVERGENT B1, `(.L_x_15) ;  /* 0x000000d000017945 */ /* 0x000fea0003800200 */
[----:B------:R-:W3:Y:S08]  /*1580*/  FCHK P0, R3, R12 ;  /* 0x0000000c03007302 */ /* 0x000ef00000000000 */
[----:B------:R4:W0:Y:S01]  /*1590*/  F2I.TRUNC.NTZ R21, R4 ;  /* 0x0000000400157305 */ /* 0x000822000020f100 */
[----:B--2---:R-:W-:-:S04]  /*15a0*/  FFMA R20, -R12, R5, 1 ;  /* 0x3f8000000c147423 */ /* 0x004fc80000000105 */
[----:B------:R-:W-:-:S04]  /*15b0*/  FFMA R20, R5, R20, R5 ;  /* 0x0000001405147223 */ /* 0x000fc80000000005 */
[----:B------:R-:W-:-:S04]  /*15c0*/  FFMA R5, R3, R20, RZ ;  /* 0x0000001403057223 */ /* 0x000fc800000000ff */
[----:B------:R-:W-:-:S04]  /*15d0*/  FFMA R22, -R12, R5, R3 ;  /* 0x000000050c167223 */ /* 0x000fc80000000103 */
[----:B------:R-:W-:Y:S01]  /*15e0*/  FFMA R20, R20, R22, R5 ;  /* 0x0000001614147223 */ /* 0x000fe20000000005 */
[----:B0--34-:R-:W-:Y:S06]  /*15f0*/  @!P0 BRA `(.L_x_16) ;  /* 0x0000000000108947 */ /* 0x019fec0003800000 */
[----:B------:R-:W-:Y:S01]  /*1600*/  IMAD.MOV.U32 R4, RZ, RZ, R12 ;  /* 0x000000ffff047224 */ /* 0x000fe200078e000c */
[----:B------:R-:W-:-:S07]  /*1610*/  MOV R22, 0x1630 ;  /* 0x0000163000167802 */ /* 0x000fce0000000f00 */
[----:B-1----:R-:W-:Y:S05]  /*1620*/  CALL.REL.NOINC `($__internal_0_$__cuda_sm3x_div_rn_noftz_f32_slowpath) ;  /* 0x0000000800607944 */ /* 0x002fea0003c00000 */
[----:B------:R-:W-:-:S07]  /*1630*/  IMAD.MOV.U32 R20, RZ, RZ, R3 ;  /* 0x000000ffff147224 */ /* 0x000fce00078e0003 */
.L_x_16:
[----:B------:R-:W-:Y:S05]  /*1640*/  BSYNC.RECONVERGENT B1 ;  /* 0x0000000000017941 */ /* 0x000fea0003800200 */
.L_x_15:
[----:B------:R-:W-:Y:S01]  /*1650*/  FMUL R20, R13, R20 ;  /* 0x000000140d147220 */ /* 0x000fe20000400000 */
[C---:B-1----:R-:W-:Y:S01]  /*1660*/  ISETP.GE.AND P0, PT, R21.reuse, R10, PT ;  /* 0x0000000a1500720c */ /* 0x042fe20003f06270 */
[----:B------:R-:W-:Y:S03]  /*1670*/  BSSY.RECONVERGENT B1, `(.L_x_17) ;  /* 0x000000b000017945 */ /* 0x000fe60003800200 */
[----:B------:R-:W-:Y:S01]  /*1680*/  ISETP.GT.AND P0, PT, R21, -0x1, !P0 ;  /* 0xffffffff1500780c */ /* 0x000fe20004704270 */
[----:B------:R-:W0:Y:S02]  /*1690*/  F2I.TRUNC.NTZ R20, R20 ;  /* 0x0000001400147305 */ /* 0x000e24000020f100 */
[----:B0-----:R-:W-:-:S04]  /*16a0*/  ISETP.GE.AND P1, PT, R20, R11, PT ;  /* 0x0000000b1400720c */ /* 0x001fc80003f26270 */
[----:B------:R-:W-:-:S04]  /*16b0*/  ISETP.GT.AND P1, PT, R20, -0x1, !P1 ;  /* 0xffffffff1400780c */ /* 0x000fc80004f24270 */
[----:B------:R-:W-:-:S13]  /*16c0*/  PLOP3.LUT P0, PT, P0, P1, PT, 0x80, 0x8 ;  /* 0x000000000008781c */ /* 0x000fda0000703070 */
[----:B------:R-:W-:Y:S05]  /*16d0*/  @!P0 BRA `(.L_x_18) ;  /* 0x0000000000108947 */ /* 0x000fea0003800000 */
[----:B------:R-:W-:Y:S02]  /*16e0*/  IMAD R5, R20, R10, R21 ;  /* 0x0000000a14057224 */ /* 0x000fe400078e0215 */
[----:B------:R-:W-:Y:S02]  /*16f0*/  IMAD.MOV.U32 R3, RZ, RZ, 0x1 ;  /* 0x00000001ff037424 */ /* 0x000fe400078e00ff */
[----:B------:R-:W-:-:S05]  /*1700*/  IMAD.WIDE R4, R5, 0x4, R8 ;  /* 0x0000000405047825 */ /* 0x000fca00078e0208 */
[----:B------:R0:W-:Y:S02]  /*1710*/  REDG.E.ADD.STRONG.GPU desc[UR12][R4.64], R3 ;  /* 0x000000030400798e */ /* 0x0001e4000c12e10c */
.L_x_18:
[----:B------:R-:W-:Y:S05]  /*1720*/  BSYNC.RECONVERGENT B1 ;  /* 0x0000000000017941 */ /* 0x000fea0003800200 */
.L_x_17:
[----:B0-----:R-:W-:Y:S01]  /*1730*/  FMNMX R3, |R19|, |R17|, !PT ;  /* 0x4000001113037209 */ /* 0x001fe20007800200 */
[----:B------:R-:W-:Y:S01]  /*1740*/  IMAD.MOV.U32 R4, RZ, RZ, R17 ;  /* 0x000000ffff047224 */ /* 0x000fe200078e0011 */
[C---:B------:R-:W-:Y:S01]  /*1750*/  ISETP.GE.AND P0, PT, R18.reuse, UR8, PT ;  /* 0x0000000812007c0c */ /* 0x040fe2000bf06270 */
[----:B------:R-:W-:Y:S01]  /*1760*/  VIADD R18, R18, 0x1 ;  /* 0x0000000112127836 */ /* 0x000fe20000000000 */
[----:B------:R-:W-:-:S13]  /*1770*/  FSETP.LEU.AND P1, PT, R3, 2, PT ;  /* 0x400000000300780b */ /* 0x000fda0003f2b000 */
[----:B------:R-:W-:Y:S05]  /*1780*/  @!P0 BRA P1, `(.L_x_19) ;  /* 0xfffffffc00188947 */ /* 0x000fea000083ffff */
.L_x_11:
[----:B------:R-:W-:Y:S05]  /*1790*/  BSYNC B0 ;  /* 0x0000000000007941 */ /* 0x000fea0003800000 */
.L_x_9:
[----:B------:R-:W0:Y:S01]  /*17a0*/  LDCU UR4, c[0x0][0x394] ;  /* 0x00007280ff0477ac */ /* 0x000e220008000800 */
[----:B------:R-:W-:-:S05]  /*17b0*/  VIADD R16, R16, 0x1 ;  /* 0x0000000110107836 */ /* 0x000fca0000000000 */
[----:B0-----:R-:W-:-:S13]  /*17c0*/  ISETP.NE.AND P0, PT, R16, UR4, PT ;  /* 0x0000000410007c0c */ /* 0x001fda000bf05270 */
[----:B------:R-:W-:Y:S05]  /*17d0*/  @!P0 EXIT ;  /* 0x000000000000894d */ /* 0x000fea0003800000 */
[----:B------:R-:W-:Y:S05]  /*17e0*/  BRA `(.L_x_20) ;  /* 0xfffffff800287947 */ /* 0x000fea000383ffff */
.L_x_8:
[C---:B------:R-:W-:Y:S02]  /*17f0*/  ISETP.GE.U32.AND P0, PT, R0.reuse, 0x4, PT ;  /* 0x000000040000780c */ /* 0x040fe40003f06070 */
[----:B------:R-:W-:-:S11]  /*1800*/  LOP3.LUT R14, R0, 0x3, RZ, 0xc0, !PT ;  /* 0x00000003000e7812 */ /* 0x000fd600078ec0ff */
[----:B------:R-:W-:Y:S05]  /*1810*/  @!P0 BRA `(.L_x_21) ;  /* 0x0000000000f08947 */ /* 0x000fea0003800000 */
[----:B0-----:R-:W-:Y:S01]  /*1820*/  LOP3.LUT R2, R0, 0x7ffffffc, RZ, 0xc0, !PT ;  /* 0x7ffffffc00027812 */ /* 0x001fe200078ec0ff */
[----:B------:R-:W-:-:S04]  /*1830*/  UIADD3 UR6, UPT, UPT, UR4, UR5, URZ ;  /* 0x0000000504067290 */ /* 0x000fc8000fffe0ff */
[----:B------:R-:W-:-:S08]  /*1840*/  IMAD.MOV R2, RZ, RZ, -R2 ;  /* 0x000000ffff027224 */ /* 0x000fd000078e0a02 */
.L_x_22:
[----:B------:R-:W-:Y:S01]  /*1850*/  SHF.R.U32.HI R10, RZ, 0x2, R11 ;  /* 0x00000002ff0a7819 */ /* 0x000fe2000001160b */
[----:B------:R-:W-:Y:S01]  /*1860*/  IMAD.SHL.U32 R3, R5, 0x10, RZ ;  /* 0x0000001005037824 */ /* 0x000fe200078e00ff */
[----:B------:R-:W-:Y:S01]  /*1870*/  SHF.R.U32.HI R13, RZ, 0x2, R8 ;  /* 0x00000002ff0d7819 */ /* 0x000fe20000011608 */
[----:B------:R-:W-:Y:S01]  /*1880*/  VIADD R2, R2, 0x4 ;  /* 0x0000000402027836 */ /* 0x000fe20000000000 */
[----:B------:R-:W-:Y:S01]  /*1890*/  LOP3.LUT R10, R10, R11, RZ, 0x3c, !PT ;  /* 0x0000000b0a0a7212 */ /* 0x000fe200078e3cff */
[----:B------:R-:W-:Y:S01]  /*18a0*/  UIADD3 UR6, UPT, UPT, UR6, 0x2c3e28, URZ ;  /* 0x002c3e2806067890 */ /* 0x000fe2000fffe0ff */
[----:B------:R-:W-:Y:S02]  /*18b0*/  LOP3.LUT R13, R13, R8, RZ, 0x3c, !PT ;  /* 0x000000080d0d7212 */ /* 0x000fe400078e3cff */
[----:B------:R-:W-:Y:S01]  /*18c0*/  SHF.R.U32.HI R12, RZ, 0x2, R9 ;  /* 0x00000002ff0c7819 */ /* 0x000fe20000011609 */
[----:B-1----:R-:W-:Y:S01]  /*18d0*/  IMAD.SHL.U32 R11, R10, 0x2, RZ ;  /* 0x000000020a0b7824 */ /* 0x002fe200078e00ff */
[----:B------:R-:W-:-:S02]  /*18e0*/  ISETP.NE.AND P0, PT, R2, RZ, PT ;  /* 0x000000ff0200720c */ /* 0x000fc40003f05270 */
[----:B------:R-:W-:Y:S02]  /*18f0*/  LOP3.LUT R12, R12, R9, RZ, 0x3c, !PT ;  /* 0x000000090c0c7212 */ /* 0x000fe400078e3cff */
[----:B------:R-:W-:-:S04]  /*1900*/  LOP3.LUT R10, R10, R11, R3, 0x96, !PT ;  /* 0x0000000b0a0a7212 */ /* 0x000fc800078e9603 */
[----:B------:R-:W-:Y:S01]  /*1910*/  LOP3.LUT R3, R10, R5, RZ, 0x3c, !PT ;  /* 0x000000050a037212 */ /* 0x000fe200078e3cff */
[----:B------:R-:W-:-:S04]  /*1920*/  IMAD.SHL.U32 R10, R13, 0x2, RZ ;  /* 0x000000020d0a7824 */ /* 0x000fc800078e00ff */
[----:B------:R-:W-:-:S05]  /*1930*/  IMAD.SHL.U32 R8, R3, 0x10, RZ ;  /* 0x0000001003087824 */ /* 0x000fca00078e00ff */
[----:B------:R-:W-:Y:S02]  /*1940*/  LOP3.LUT R8, R13, R10, R8, 0x96, !PT ;  /* 0x0000000a0d087212 */ /* 0x000fe400078e9608 */
[----:B------:R-:W-:Y:S02]  /*1950*/  SHF.R.U32.HI R13, RZ, 0x2, R4 ;  /* 0x00000002ff0d7819 */ /* 0x000fe40000011604 */
[----:B------:R-:W-:Y:S01]  /*1960*/  LOP3.LUT R9, R8, R3, RZ, 0x3c, !PT ;  /* 0x0000000308097212 */ /* 0x000fe200078e3cff */
[----:B------:R-:W-:Y:S01]  /*1970*/  IMAD.SHL.U32 R8, R12, 0x2, RZ ;  /* 0x000000020c087824 */ /* 0x000fe200078e00ff */
[----:B------:R-:W-:-:S03]  /*1980*/  LOP3.LUT R13, R13, R4, RZ, 0x3c, !PT ;  /* 0x000000040d0d7212 */ /* 0x000fc600078e3cff */
[----:B------:R-:W-:Y:S02]  /*1990*/  IMAD.SHL.U32 R11, R9, 0x10, RZ ;  /* 0x00000010090b7824 */ /* 0x000fe400078e00ff */
[----:B------:R-:W-:-:S03]  /*19a0*/  IMAD.SHL.U32 R10, R13, 0x2, RZ ;  /* 0x000000020d0a7824 */ /* 0x000fc600078e00ff */
[----:B------:R-:W-:Y:S02]  /*19b0*/  LOP3.LUT R8, R12, R8, R11, 0x96, !PT ;  /* 0x000000080c087212 */ /* 0x000fe400078e960b */
[----:B------:R-:W-:Y:S02]  /*19c0*/  SHF.R.U32.HI R12, RZ, 0x2, R5 ;  /* 0x00000002ff0c7819 */ /* 0x000fe40000011605 */
[----:B------:R-:W-:Y:S02]  /*19d0*/  LOP3.LUT R4, R8, R9, RZ, 0x3c, !PT ;  /* 0x0000000908047212 */ /* 0x000fe400078e3cff */
[----:B------:R-:W-:-:S03]  /*19e0*/  LOP3.LUT R12, R12, R5, RZ, 0x3c, !PT ;  /* 0x000000050c0c7212 */ /* 0x000fc600078e3cff */
[----:B------:R-:W-:-:S05]  /*19f0*/  IMAD.SHL.U32 R8, R4, 0x10, RZ ;  /* 0x0000001004087824 */ /* 0x000fca00078e00ff */
[----:B------:R-:W-:Y:S01]  /*1a00*/  LOP3.LUT R11, R13, R10, R8, 0x96, !PT ;  /* 0x0000000a0d0b7212 */ /* 0x000fe200078e9608 */
[----:B------:R-:W-:Y:S01]  /*1a10*/  IMAD.SHL.U32 R8, R12, 0x2, RZ ;  /* 0x000000020c087824 */ /* 0x000fe200078e00ff */
[----:B------:R-:W-:Y:S02]  /*1a20*/  SHF.R.U32.HI R10, RZ, 0x2, R3 ;  /* 0x00000002ff0a7819 */ /* 0x000fe40000011603 */
[----:B------:R-:W-:Y:S02]  /*1a30*/  LOP3.LUT R11, R11, R4, RZ, 0x3c, !PT ;  /* 0x000000040b0b7212 */ /* 0x000fe400078e3cff */
[----:B------:R-:W-:Y:S02]  /*1a40*/  LOP3.LUT R10, R10, R3, RZ, 0x3c, !PT ;  /* 0x000000030a0a7212 */ /* 0x000fe400078e3cff */
[----:B------:R-:W-:Y:S01]  /*1a50*/  SHF.R.U32.HI R13, RZ, 0x2, R4 ;  /* 0x00000002ff0d7819 */ /* 0x000fe20000011604 */
[----:B------:R-:W-:-:S03]  /*1a60*/  IMAD.SHL.U32 R5, R11, 0x10, RZ ;  /* 0x000000100b057824 */ /* 0x000fc600078e00ff */
[----:B------:R-:W-:Y:S02]  /*1a70*/  LOP3.LUT R13, R13, R4, RZ, 0x3c, !PT ;  /* 0x000000040d0d7212 */ /* 0x000fe400078e3cff */
[----:B------:R-:W-:Y:S01]  /*1a80*/  LOP3.LUT R8, R12, R8, R5, 0x96, !PT ;  /* 0x000000080c087212 */ /* 0x000fe200078e9605 */
[----:B------:R-:W-:Y:S01]  /*1a90*/  IMAD.SHL.U32 R5, R10, 0x2, RZ ;  /* 0x000000020a057824 */ /* 0x000fe200078e00ff */
[----:B------:R-:W-:Y:S02]  /*1aa0*/  SHF.R.U32.HI R12, RZ, 0x2, R9 ;  /* 0x00000002ff0c7819 */ /* 0x000fe40000011609 */
[----:B------:R-:W-:Y:S02]  /*1ab0*/  LOP3.LUT R8, R8, R11, RZ, 0x3c, !PT ;  /* 0x0000000b08087212 */ /* 0x000fe400078e3cff */
[----:B------:R-:W-:-:S03]  /*1ac0*/  LOP3.LUT R12, R12, R9, RZ, 0x3c, !PT ;  /* 0x000000090c0c7212 */ /* 0x000fc600078e3cff */
[----:B------:R-:W-:-:S05]  /*1ad0*/  IMAD.SHL.U32 R3, R8, 0x10, RZ ;  /* 0x0000001008037824 */ /* 0x000fca00078e00ff */
[----:B------:R-:W-:Y:S01]  /*1ae0*/  LOP3.LUT R3, R10, R5, R3, 0x96, !PT ;  /* 0x000000050a037212 */ /* 0x000fe200078e9603 */
[----:B------:R-:W-:-:S03]  /*1af0*/  IMAD.SHL.U32 R5, R12, 0x2, RZ ;  /* 0x000000020c057824 */ /* 0x000fc600078e00ff */
[----:B------:R-:W-:-:S05]  /*1b00*/  LOP3.LUT R9, R3, R8, RZ, 0x3c, !PT ;  /* 0x0000000803097212 */ /* 0x000fca00078e3cff */
[----:B------:R-:W-:-:S05]  /*1b10*/  IMAD.SHL.U32 R3, R9, 0x10, RZ ;  /* 0x0000001009037824 */ /* 0x000fca00078e00ff */
[----:B------:R-:W-:Y:S01]  /*1b20*/  LOP3.LUT R12, R12, R5, R3, 0x96, !PT ;  /* 0x000000050c0c7212 */ /* 0x000fe200078e9603 */
[----:B------:R-:W-:-:S03]  /*1b30*/  IMAD.SHL.U32 R3, R13, 0x2, RZ ;  /* 0x000000020d037824 */ /* 0x000fc600078e00ff */
[----:B------:R-:W-:-:S05]  /*1b40*/  LOP3.LUT R4, R12, R9, RZ, 0x3c, !PT ;  /* 0x000000090c047212 */ /* 0x000fca00078e3cff */
[----:B------:R-:W-:-:S05]  /*1b50*/  IMAD.SHL.U32 R10, R4, 0x10, RZ ;  /* 0x00000010040a7824 */ /* 0x000fca00078e00ff */
[----:B------:R-:W-:-:S04]  /*1b60*/  LOP3.LUT R3, R13, R3, R10, 0x96, !PT ;  /* 0x000000030d037212 */ /* 0x000fc800078e960a */
[----:B------:R-:W-:Y:S01]  /*1b70*/  LOP3.LUT R5, R3, R4, RZ, 0x3c, !PT ;  /* 0x0000000403057212 */ /* 0x000fe200078e3cff */
[----:B------:R-:W-:Y:S06]  /*1b80*/  @P0 BRA `(.L_x_22) ;  /* 0xfffffffc00300947 */ /* 0x000fec000383ffff */
[----:B------:R-:W-:Y:S01]  /*1b90*/  UIADD3 UR6, UPT, UPT, UR6, 0x64f0c9, URZ ;  /* 0x0064f0c906067890 */ /* 0x000fe2000fffe0ff */
[----:B------:R2:W-:Y:S04]  /*1ba0*/  STG.E.64 desc[UR12][R6.64+0x8], R8 ;  /* 0x0000080806007986 */ /* 0x0005e8000c101b0c */
[----:B------:R2:W-:Y:S01]  /*1bb0*/  STG.E.64 desc[UR12][R6.64+0x10], R4 ;  /* 0x0000100406007986 */ /* 0x0005e2000c101b0c */
[----:B------:R-:W-:-:S05]  /*1bc0*/  IMAD.U32 R10, RZ, RZ, UR6 ;  /* 0x00000006ff0a7e24 */ /* 0x000fca000f8e00ff */
[----:B------:R2:W-:Y:S02]  /*1bd0*/  STG.E.64 desc[UR12][R6.64], R10 ;  /* 0x0000000a06007986 */ /* 0x0005e4000c101b0c */
.L_x_21:
[----:B------:R-:W-:-:S13]  /*1be0*/  ISETP.NE.AND P0, PT, R14, RZ, PT ;  /* 0x000000ff0e00720c */ /* 0x000fda0003f05270 */
[----:B------:R-:W-:Y:S05]  /*1bf0*/  @!P0 EXIT ;  /* 0x000000000000894d */ /* 0x000fea0003800000 */
[----:B------:R-:W-:Y:S01]  /*1c00*/  ISETP.NE.AND P0, PT, R14, 0x1, PT ;  /* 0x000000010e00780c */ /* 0x000fe20003f05270 */
[----:B0-----:R-:W-:Y:S01]  /*1c10*/  IMAD.MOV.U32 R13, RZ, RZ, R5 ;  /* 0x000000ffff0d7224 */ /* 0x001fe200078e0005 */
[----:B------:R-:W-:-:S04]  /*1c20*/  LOP3.LUT R0, R0, 0x1, RZ, 0xc0, !PT ;  /* 0x0000000100007812 */ /* 0x000fc800078ec0ff */
[----:B------:R-:W-:-:S07]  /*1c30*/  ISETP.NE.U32.AND P1, PT, R0, 0x1, PT ;  /* 0x000000010000780c */ /* 0x000fce0003f25070 */
[----:B------:R-:W-:Y:S06]  /*1c40*/  @!P0 BRA `(.L_x_23) ;  /* 0x0000000000888947 */ /* 0x000fec0003800000 */
[----:B------:R-:W-:Y:S01]  /*1c50*/  SHF.R.U32.HI R0, RZ, 0x2, R11 ;  /* 0x00000002ff007819 */ /* 0x000fe2000001160b */
[----:B------:R-:W-:Y:S01]  /*1c60*/  IMAD.SHL.U32 R3, R5, 0x10, RZ ;  /* 0x0000001005037824 */ /* 0x000fe200078e00ff */
[----:B------:R-:W-:Y:S01]  /*1c70*/  UIADD3 UR6, UPT, UPT, UR6, 0x161f14, URZ ;  /* 0x00161f1406067890 */ /* 0x000fe2000fffe0ff */
[----:B------:R-:W-:Y:S01]  /*1c80*/  IMAD.MOV.U32 R15, RZ, RZ, R5 ;  /* 0x000000ffff0f7224 */ /* 0x000fe200078e0005 */
[----:B------:R-:W-:Y:S02]  /*1c90*/  LOP3.LUT R0, R0, R11, RZ, 0x3c, !PT ;  /* 0x0000000b00007212 */ /* 0x000fe400078e3cff */
[----:B-12---:R-:W-:Y:S02]  /*1ca0*/  SHF.R.U32.HI R11, RZ, 0x2, R8 ;  /* 0x00000002ff0b7819 */ /* 0x006fe40000011608 */
[----:B------:R-:W-:Y:S02]  /*1cb0*/  IMAD.U32 R14, RZ, RZ, UR6 ;  /* 0x00000006ff0e7e24 */ /* 0x000fe4000f8e00ff */
[----:B------:R-:W-:Y:S01]  /*1cc0*/  IMAD.SHL.U32 R2, R0, 0x2, RZ ;  /* 0x0000000200027824 */ /* 0x000fe200078e00ff */
[----:B------:R-:W-:-:S02]  /*1cd0*/  LOP3.LUT R11, R11, R8, RZ, 0x3c, !PT ;  /* 0x000000080b0b7212 */ /* 0x000fc400078e3cff */
[----:B------:R-:W-:Y:S01]  /*1ce0*/  SHF.R.U32.HI R8, RZ, 0x2, R9 ;  /* 0x00000002ff087819 */ /* 0x000fe20000011609 */
[----:B------:R0:W-:Y:S01]  /*1cf0*/  STG.E.64 desc[UR12][R6.64], R14 ;  /* 0x0000000e06007986 */ /* 0x0001e2000c101b0c */
[----:B------:R-:W-:Y:S01]  /*1d00*/  LOP3.LUT R2, R0, R2, R3, 0x96, !PT ;  /* 0x0000000200027212 */ /* 0x000fe200078e9603 */
[----:B------:R-:W-:Y:S01]  /*1d10*/  IMAD.SHL.U32 R3, R11, 0x2, RZ ;  /* 0x000000020b037824 */ /* 0x000fe200078e00ff */
[----:B------:R-:W-:Y:S02]  /*1d20*/  LOP3.LUT R8, R8, R9, RZ, 0x3c, !PT ;  /* 0x0000000908087212 */ /* 0x000fe400078e3cff */
[----:B------:R-:W-:-:S05]  /*1d30*/  LOP3.LUT R2, R2, R5, RZ, 0x3c, !PT ;  /* 0x0000000502027212 */ /* 0x000fca00078e3cff */
[----:B------:R-:W-:-:S05]  /*1d40*/  IMAD.SHL.U32 R0, R2, 0x10, RZ ;  /* 0x0000001002007824 */ /* 0x000fca00078e00ff */
[----:B------:R-:W-:Y:S01]  /*1d50*/  LOP3.LUT R3, R11, R3, R0, 0x96, !PT ;  /* 0x000000030b037212 */ /* 0x000fe200078e9600 */
[----:B------:R-:W-:Y:S01]  /*1d60*/  IMAD.SHL.U32 R0, R8, 0x2, RZ ;  /* 0x0000000208007824 */ /* 0x000fe200078e00ff */
[----:B------:R-:W-:Y:S02]  /*1d70*/  SHF.R.U32.HI R11, RZ, 0x2, R4 ;  /* 0x00000002ff0b7819 */ /* 0x000fe40000011604 */
[----:B------:R-:W-:Y:S02]  /*1d80*/  LOP3.LUT R3, R3, R2, RZ, 0x3c, !PT ;  /* 0x0000000203037212 */ /* 0x000fe400078e3cff */
[----:B------:R-:W-:-:S03]  /*1d90*/  LOP3.LUT R11, R11, R4, RZ, 0x3c, !PT ;  /* 0x000000040b0b7212 */ /* 0x000fc600078e3cff */
[----:B------:R-:W-:Y:S01]  /*1da0*/  IMAD.SHL.U32 R9, R3, 0x10, RZ ;  /* 0x0000001003097824 */ /* 0x000fe200078e00ff */
[----:B------:R0:W-:Y:S01]  /*1db0*/  STG.E.64 desc[UR12][R6.64+0x8], R2 ;  /* 0x0000080206007986 */ /* 0x0001e2000c101b0c */
[----:B------:R-:W-:-:S03]  /*1dc0*/  IMAD.SHL.U32 R4, R11, 0x2, RZ ;  /* 0x000000020b047824 */ /* 0x000fc600078e00ff */
[----:B------:R-:W-:Y:S01]  /*1dd0*/  LOP3.LUT R0, R8, R0, R9, 0x96, !PT ;  /* 0x0000000008007212 */ /* 0x000fe200078e9609 */
[----:B------:R-:W-:Y:S02]  /*1de0*/  IMAD.MOV.U32 R8, RZ, RZ, R2 ;  /* 0x000000ffff087224 */ /* 0x000fe400078e0002 */
[----:B------:R-:W-:Y:S01]  /*1df0*/  IMAD.MOV.U32 R9, RZ, RZ, R3 ;  /* 0x000000ffff097224 */ /* 0x000fe200078e0003 */
[----:B------:R-:W-:-:S05]  /*1e00*/  LOP3.LUT R12, R0, R3, RZ, 0x3c, !PT ;  /* 0x00000003000c7212 */ /* 0x000fca00078e3cff */
[----:B------:R-:W-:-:S05]  /*1e10*/  IMAD.SHL.U32 R0, R12, 0x10, RZ ;  /* 0x000000100c007824 */ /* 0x000fca00078e00ff */
[----:B------:R-:W-:Y:S01]  /*1e20*/  LOP3.LUT R11, R11, R4, R0, 0x96, !PT ;  /* 0x000000040b0b7212 */ /* 0x000fe200078e9600 */
[----:B------:R-:W-:-:S03]  /*1e30*/  IMAD.MOV.U32 R4, RZ, RZ, R12 ;  /* 0x000000ffff047224 */ /* 0x000fc600078e000c */
[----:B------:R-:W-:Y:S01]  /*1e40*/  LOP3.LUT R13, R11, R12, RZ, 0x3c, !PT ;  /* 0x0000000c0b0d7212 */ /* 0x000fe200078e3cff */
[----:B------:R-:W-:-:S04]  /*1e50*/  IMAD.MOV.U32 R11, RZ, RZ, R5 ;  /* 0x000000ffff0b7224 */ /* 0x000fc800078e0005 */
[----:B------:R0:W-:Y:S03]  /*1e60*/  STG.E.64 desc[UR12][R6.64+0x10], R12 ;  /* 0x0000100c06007986 */ /* 0x0001e6000c101b0c */
.L_x_23:
[----:B------:R-:W-:Y:S05]  /*1e70*/  @P1 EXIT ;  /* 0x000000000000194d */ /* 0x000fea0003800000 */
[----:B------:R-:W-:Y:S01]  /*1e80*/  SHF.R.U32.HI R0, RZ, 0x2, R11 ;  /* 0x00000002ff007819 */ /* 0x000fe2000001160b */
[----:B0-----:R-:W-:Y:S01]  /*1e90*/  IMAD.SHL.U32 R3, R13, 0x10, RZ ;  /* 0x000000100d037824 */ /* 0x001fe200078e00ff */
[----:B-12---:R-:W-:Y:S01]  /*1ea0*/  SHF.R.U32.HI R5, RZ, 0x2, R8 ;  /* 0x00000002ff057819 */ /* 0x006fe20000011608 */
[----:B------:R-:W-:Y:S01]  /*1eb0*/  UIADD3 UR4, UPT, UPT, UR6, 0xb0f8a, URZ ;  /* 0x000b0f8a06047890 */ /* 0x000fe2000fffe0ff */
[----:B------:R-:W-:Y:S02]  /*1ec0*/  LOP3.LUT R0, R0, R11, RZ, 0x3c, !PT ;  /* 0x0000000b00007212 */ /* 0x000fe400078e3cff */
[----:B------:R-:W-:-:S03]  /*1ed0*/  LOP3.LUT R5, R5, R8, RZ, 0x3c, !PT ;  /* 0x0000000805057212 */ /* 0x000fc600078e3cff */
[----:B------:R-:W-:Y:S02]  /*1ee0*/  IMAD.SHL.U32 R2, R0, 0x2, RZ ;  /* 0x0000000200027824 */ /* 0x000fe400078e00ff */
[----:B------:R-:W-:-:S03]  /*1ef0*/  IMAD.U32 R8, RZ, RZ, UR4 ;  /* 0x00000004ff087e24 */ /* 0x000fc6000f8e00ff */
[----:B------:R-:W-:Y:S01]  /*1f00*/  LOP3.LUT R2, R0, R2, R3, 0x96, !PT ;  /* 0x0000000200027212 */ /* 0x000fe200078e9603 */
[----:B------:R-:W-:Y:S01]  /*1f10*/  IMAD.SHL.U32 R3, R5, 0x2, RZ ;  /* 0x0000000205037824 */ /* 0x000fe200078e00ff */
[----:B------:R-:W-:Y:S02]  /*1f20*/  STG.E.64 desc[UR12][R6.64], R8 ;  /* 0x0000000806007986 */ /* 0x000fe4000c101b0c */
[----:B------:R-:W-:-:S05]  /*1f30*/  LOP3.LUT R2, R2, R13, RZ, 0x3c, !PT ;  /* 0x0000000d02027212 */ /* 0x000fca00078e3cff */
[----:B------:R-:W-:-:S05]  /*1f40*/  IMAD.SHL.U32 R0, R2, 0x10, RZ ;  /* 0x0000001002007824 */ /* 0x000fca00078e00ff */
[----:B------:R-:W-:Y:S01]  /*1f50*/  LOP3.LUT R3, R5, R3, R0, 0x96, !PT ;  /* 0x0000000305037212 */ /* 0x000fe200078e9600 */
[----:B------:R-:W-:-:S03]  /*1f60*/  IMAD.MOV.U32 R5, RZ, RZ, R13 ;  /* 0x000000ffff057224 */ /* 0x000fc600078e000d */
[----:B------:R-:W-:Y:S02]  /*1f70*/  LOP3.LUT R3, R3, R2, RZ, 0x3c, !PT ;  /* 0x0000000203037212 */ /* 0x000fe400078e3cff */
[----:B------:R-:W-:Y:S04]  /*1f80*/  STG.E.64 desc[UR12][R6.64+0x8], R4 ;  /* 0x0000080406007986 */ /* 0x000fe8000c101b0c */
[----:B------:R-:W-:Y:S01]  /*1f90*/  STG.E.64 desc[UR12][R6.64+0x10], R2 ;  /* 0x0000100206007986 */ /* 0x000fe2000c101b0c */
[----:B------:R-:W-:Y:S05]  /*1fa0*/  EXIT ;  /* 0x000000000000794d */ /* 0x000fea0003800000 */
        .weak           $__internal_0_$__cuda_sm3x_div_rn_noftz_f32_slowpath
        .type           $__internal_0_$__cuda_sm3x_div_rn_noftz_f32_slowpath,@function
        .size           $__internal_0_$__cuda_sm3x_div_rn_noftz_f32_slowpath,(.L_x_36 - $__internal_0_$__cuda_sm3x_div_rn_noftz_f32_slowpath)
$__internal_0_$__cuda_sm3x_div_rn_noftz_f32_slowpath:
[----:B------:R-:W-:Y:S01]  /*1fb0*/  SHF.R.U32.HI R20, RZ, 0x17, R4 ;  /* 0x00000017ff147819 */ /* 0x000fe20000011604 */
[----:B------:R-:W-:Y:S01]  /*1fc0*/  BSSY.RECONVERGENT B2, `(.L_x_24) ;  /* 0x0000062000027945 */ /* 0x000fe20003800200 */
[----:B------:R-:W-:Y:S02]  /*1fd0*/  SHF.R.U32.HI R23, RZ, 0x17, R3 ;  /* 0x00000017ff177819 */ /* 0x000fe40000011603 */
[----:B------:R-:W-:Y:S02]  /*1fe0*/  LOP3.LUT R20, R20, 0xff, RZ, 0xc0, !PT ;  /* 0x000000ff14147812 */ /* 0x000fe400078ec0ff */
[----:B------:R-:W-:-:S03]  /*1ff0*/  LOP3.LUT R23, R23, 0xff, RZ, 0xc0, !PT ;  /* 0x000000ff17177812 */ /* 0x000fc600078ec0ff */
[----:B------:R-:W-:Y:S02]  /*2000*/  VIADD R25, R20, 0xffffffff ;  /* 0xffffffff14197836 */ /* 0x000fe40000000000 */
[----:B------:R-:W-:-:S03]  /*2010*/  VIADD R24, R23, 0xffffffff ;  /* 0xffffffff17187836 */ /* 0x000fc60000000000 */
[----:B------:R-:W-:-:S04]  /*2020*/  ISETP.GT.U32.AND P0, PT, R25, 0xfd, PT ;  /* 0x000000fd1900780c */ /* 0x000fc80003f04070 */
[----:B------:R-:W-:-:S13]  /*2030*/  ISETP.GT.U32.OR P0, PT, R24, 0xfd, P0 ;  /* 0x000000fd1800780c */ /* 0x000fda0000704470 */
[----:B------:R-:W-:Y:S01]  /*2040*/  @!P0 IMAD.MOV.U32 R5, RZ, RZ, RZ ;  /* 0x000000ffff058224 */ /* 0x000fe200078e00ff */
[----:B------:R-:W-:Y:S06]  /*2050*/  @!P0 BRA `(.L_x_25) ;  /* 0x00000000005c8947 */ /* 0x000fec0003800000 */
[----:B------:R-:W-:Y:S02]  /*2060*/  FSETP.GTU.FTZ.AND P0, PT, |R3|, +INF , PT ;  /* 0x7f8000000300780b */ /* 0x000fe40003f1c200 */
[----:B------:R-:W-:-:S04]  /*2070*/  FSETP.GTU.FTZ.AND P1, PT, |R4|, +INF , PT ;  /* 0x7f8000000400780b */ /* 0x000fc80003f3c200 */
[----:B------:R-:W-:-:S13]  /*2080*/  PLOP3.LUT P0, PT, P0, P1, PT, 0xf8, 0x8f ;  /* 0x00000000008f781c */ /* 0x000fda0000703f70 */
[----:B------:R-:W-:Y:S05]  /*2090*/  @P0 BRA `(.L_x_26) ;  /* 0x00000004004c0947 */ /* 0x000fea0003800000 */
[----:B------:R-:W-:-:S13]  /*20a0*/  LOP3.LUT P0, RZ, R4, 0x7fffffff, R3, 0xc8, !PT ;  /* 0x7fffffff04ff7812 */ /* 0x000fda000780c803 */
[----:B------:R-:W-:Y:S05]  /*20b0*/  @!P0 BRA `(.L_x_27) ;  /* 0x00000004003c8947 */ /* 0x000fea0003800000 */
[C---:B------:R-:W-:Y:S02]  /*20c0*/  FSETP.NEU.FTZ.AND P0, PT, |R3|.reuse, +INF , PT ;  /* 0x7f8000000300780b */ /* 0x040fe40003f1d200 */
[----:B------:R-:W-:Y:S02]  /*20d0*/  FSETP.NEU.FTZ.AND P2, PT, |R4|, +INF , PT ;  /* 0x7f8000000400780b */ /* 0x000fe40003f5d200 */
[----:B------:R-:W-:-:S11]  /*20e0*/  FSETP.NEU.FTZ.AND P1, PT, |R3|, +INF , PT ;  /* 0x7f8000000300780b */ /* 0x000fd60003f3d200 */
[----:B------:R-:W-:Y:S05]  /*20f0*/  @!P2 BRA !P0, `(.L_x_27) ;  /* 0x00000004002ca947 */ /* 0x000fea0004000000 */
[----:B------:R-:W-:-:S04]  /*2100*/  LOP3.LUT P0, RZ, R3, 0x7fffffff, RZ, 0xc0, !PT ;  /* 0x7fffffff03ff7812 */ /* 0x000fc8000780c0ff */
[----:B------:R-:W-:-:S13]  /*2110*/  PLOP3.LUT P0, PT, P2, P0, PT, 0x2f, 0xf2 ;  /* 0x0000000000f2781c */ /* 0x000fda0001700577 */
[----:B------:R-:W-:Y:S05]  /*2120*/  @P0 BRA `(.L_x_28) ;  /* 0x0000000400180947 */ /* 0x000fea0003800000 */
[----:B------:R-:W-:-:S04]  /*2130*/  LOP3.LUT P0, RZ, R4, 0x7fffffff, RZ, 0xc0, !PT ;  /* 0x7fffffff04ff7812 */ /* 0x000fc8000780c0ff */
[----:B------:R-:W-:-:S13]  /*2140*/  PLOP3.LUT P0, PT, P1, P0, PT, 0x2f, 0xf2 ;  /* 0x0000000000f2781c */ /* 0x000fda0000f00577 */
[----:B------:R-:W-:Y:S05]  /*2150*/  @P0 BRA `(.L_x_29) ;  /* 0x0000000400000947 */ /* 0x000fea0003800000 */
[----:B------:R-:W-:Y:S02]  /*2160*/  ISETP.GE.AND P0, PT, R24, RZ, PT ;  /* 0x000000ff1800720c */ /* 0x000fe40003f06270 */
[----:B------:R-:W-:-:S11]  /*2170*/  ISETP.GE.AND P1, PT, R25, RZ, PT ;  /* 0x000000ff1900720c */ /* 0x000fd60003f26270 */
[----:B------:R-:W-:Y:S02]  /*2180*/  @P0 IMAD.MOV.U32 R5, RZ, RZ, RZ ;  /* 0x000000ffff050224 */ /* 0x000fe400078e00ff */
[----:B------:R-:W-:Y:S01]  /*2190*/  @!P0 FFMA R3, R3, 1.84467440737095516160e+19, RZ ;  /* 0x5f80000003038823 */ /* 0x000fe200000000ff */
[----:B------:R-:W-:Y:S02]  /*21a0*/  @!P0 IMAD.MOV.U32 R5, RZ, RZ, -0x40 ;  /* 0xffffffc0ff058424 */ /* 0x000fe400078e00ff */
[----:B------:R-:W-:Y:S02]  /*21b0*/  @!P1 FFMA R4, R4, 1.84467440737095516160e+19, RZ ;  /* 0x5f80000004049823 */ /* 0x000fe400000000ff */
[----:B------:R-:W-:-:S07]  /*21c0*/  @!P1 VIADD R5, R5, 0x40 ;  /* 0x0000004005059836 */ /* 0x000fce0000000000 */
.L_x_25:
[----:B------:R-:W-:Y:S01]  /*21d0*/  LEA R25, R20, 0xc0800000, 0x17 ;  /* 0xc080000014197811 */ /* 0x000fe200078eb8ff */
[----:B------:R-:W-:Y:S01]  /*21e0*/  VIADD R23, R23, 0xffffff81 ;  /* 0xffffff8117177836 */ /* 0x000fe20000000000 */
[----:B------:R-:W-:Y:S03]  /*21f0*/  BSSY.RECONVERGENT B3, `(.L_x_30) ;  /* 0x0000035000037945 */ /* 0x000fe60003800200 */
[----:B------:R-:W-:Y:S02]  /*2200*/  IMAD.IADD R26, R4, 0x1, -R25 ;  /* 0x00000001041a7824 */ /* 0x000fe400078e0a19 */
[C---:B------:R-:W-:Y:S02]  /*2210*/  IMAD R3, R23.reuse, -0x800000, R3 ;  /* 0xff80000017037824 */ /* 0x040fe400078e0203 */
[----:B------:R0:W1:Y:S01]  /*2220*/  MUFU.RCP R25, R26 ;  /* 0x0000001a00197308 */ /* 0x0000620000001000 */
[----:B------:R-:W-:Y:S01]  /*2230*/  FADD.FTZ R24, -R26, -RZ ;  /* 0x800000ff1a187221 */ /* 0x000fe20000010100 */
[----:B0-----:R-:W-:-:S05]  /*2240*/  IADD3 R26, PT, PT, R23, 0x7f, -R20 ;  /* 0x0000007f171a7810 */ /* 0x001fca0007ffe814 */
[----:B------:R-:W-:Y:S02]  /*2250*/  IMAD.IADD R26, R26, 0x1, R5 ;  /* 0x000000011a1a7824 */ /* 0x000fe400078e0205 */
[----:B-1----:R-:W-:-:S04]  /*2260*/  FFMA R4, R25, R24, 1 ;  /* 0x3f80000019047423 */ /* 0x002fc80000000018 */
[----:B------:R-:W-:-:S04]  /*2270*/  FFMA R4, R25, R4, R25 ;  /* 0x0000000419047223 */ /* 0x000fc80000000019 */
[----:B------:R-:W-:-:S04]  /*2280*/  FFMA R25, R3, R4, RZ ;  /* 0x0000000403197223 */ /* 0x000fc800000000ff */
[----:B------:R-:W-:-:S04]  /*2290*/  FFMA R27, R24, R25, R3 ;  /* 0x00000019181b7223 */ /* 0x000fc80000000003 */
[----:B------:R-:W-:-:S04]  /*22a0*/  FFMA R25, R4, R27, R25 ;  /* 0x0000001b04197223 */ /* 0x000fc80000000019 */
[----:B------:R-:W-:-:S04]  /*22b0*/  FFMA R24, R24, R25, R3 ;  /* 0x0000001918187223 */ /* 0x000fc80000000003 */
[----:B------:R-:W-:-:S05]  /*22c0*/  FFMA R3, R4, R24, R25 ;  /* 0x0000001804037223 */ /* 0x000fca0000000019 */
[----:B------:R-:W-:-:S04]  /*22d0*/  SHF.R.U32.HI R20, RZ, 0x17, R3 ;  /* 0x00000017ff147819 */ /* 0x000fc80000011603 */
[----:B------:R-:W-:-:S05]  /*22e0*/  LOP3.LUT R20, R20, 0xff, RZ, 0xc0, !PT ;  /* 0x000000ff14147812 */ /* 0x000fca00078ec0ff */
[----:B------:R-:W-:-:S04]  /*22f0*/  IMAD.IADD R20, R20, 0x1, R26 ;  /* 0x0000000114147824 */ /* 0x000fc800078e021a */
[----:B------:R-:W-:-:S05]  /*2300*/  VIADD R5, R20, 0xffffffff ;  /* 0xffffffff14057836 */ /* 0x000fca0000000000 */
[----:B------:R-:W-:-:S13]  /*2310*/  ISETP.GE.U32.AND P0, PT, R5, 0xfe, PT ;  /* 0x000000fe0500780c */ /* 0x000fda0003f06070 */
[----:B------:R-:W-:Y:S05]  /*2320*/  @!P0 BRA `(.L_x_31) ;  /* 0x0000000000808947 */ /* 0x000fea0003800000 */
[----:B------:R-:W-:-:S13]  /*2330*/  ISETP.GT.AND P0, PT, R20, 0xfe, PT ;  /* 0x000000fe1400780c */ /* 0x000fda0003f04270 */
[----:B------:R-:W-:Y:S05]  /*2340*/  @P0 BRA `(.L_x_32) ;  /* 0x00000000006c0947 */ /* 0x000fea0003800000 */
[----:B------:R-:W-:-:S13]  /*2350*/  ISETP.GE.AND P0, PT, R20, 0x1, PT ;  /* 0x000000011400780c */ /* 0x000fda0003f06270 */
[----:B------:R-:W-:Y:S05]  /*2360*/  @P0 BRA `(.L_x_33) ;  /* 0x0000000000740947 */ /* 0x000fea0003800000 */
[----:B------:R-:W-:Y:S02]  /*2370*/  ISETP.GE.AND P0, PT, R20, -0x18, PT ;  /* 0xffffffe81400780c */ /* 0x000fe40003f06270 */
[----:B------:R-:W-:-:S11]  /*2380*/  LOP3.LUT R3, R3, 0x80000000, RZ, 0xc0, !PT ;  /* 0x8000000003037812 */ /* 0x000fd600078ec0ff */
[----:B------:R-:W-:Y:S05]  /*2390*/  @!P0 BRA `(.L_x_33) ;  /* 0x0000000000688947 */ /* 0x000fea0003800000 */
[-CC-:B------:R-:W-:Y:S01]  /*23a0*/  FFMA.RZ R5, R4, R24.reuse, R25.reuse ;  /* 0x0000001804057223 */ /* 0x180fe2000000c019 */
[C---:B------:R-:W-:Y:S02]  /*23b0*/  ISETP.NE.AND P2, PT, R20.reuse, RZ, PT ;  /* 0x000000ff1400720c */ /* 0x040fe40003f45270 */
[----:B------:R-:W-:Y:S02]  /*23c0*/  ISETP.NE.AND P1, PT, R20, RZ, PT ;  /* 0x000000ff1400720c */ /* 0x000fe40003f25270 */
[----:B------:R-:W-:Y:S01]  /*23d0*/  LOP3.LUT R23, R5, 0x7fffff, RZ, 0xc0, !PT ;  /* 0x007fffff05177812 */ /* 0x000fe200078ec0ff */
[CCC-:B------:R-:W-:Y:S01]  /*23e0*/  FFMA.RP R5, R4.reuse, R24.reuse, R25.reuse ;  /* 0x0000001804057223 */ /* 0x1c0fe20000008019 */
[----:B------:R-:W-:Y:S01]  /*23f0*/  FFMA.RM R4, R4, R24, R25 ;  /* 0x0000001804047223 */ /* 0x000fe20000004019 */
[----:B------:R-:W-:Y:S01]  /*2400*/  VIADD R24, R20, 0x20 ;  /* 0x0000002014187836 */ /* 0x000fe20000000000 */
[----:B------:R-:W-:Y:S01]  /*2410*/  LOP3.LUT R23, R23, 0x800000, RZ, 0xfc, !PT ;  /* 0x0080000017177812 */ /* 0x000fe200078efcff */
[----:B------:R-:W-:-:S02]  /*2420*/  IMAD.MOV R20, RZ, RZ, -R20 ;  /* 0x000000ffff147224 */ /* 0x000fc400078e0a14 */
[----:B------:R-:W-:Y:S02]  /*2430*/  FSETP.NEU.FTZ.AND P0, PT, R5, R4, PT ;  /* 0x000000040500720b */ /* 0x000fe40003f1d000 */
[----:B------:R-:W-:Y:S02]  /*2440*/  SHF.L.U32 R24, R23, R24, RZ ;  /* 0x0000001817187219 */ /* 0x000fe400000006ff */
[----:B------:R-:W-:Y:S02]  /*2450*/  SEL R4, R20, RZ, P2 ;  /* 0x000000ff14047207 */ /* 0x000fe40001000000 */
[----:B------:R-:W-:Y:S02]  /*2460*/  ISETP.NE.AND P1, PT, R24, RZ, P1 ;  /* 0x000000ff1800720c */ /* 0x000fe40000f25270 */
[----:B------:R-:W-:Y:S02]  /*2470*/  SHF.R.U32.HI R4, RZ, R4, R23 ;  /* 0x00000004ff047219 */ /* 0x000fe40000011617 */
[----:B------:R-:W-:-:S02]  /*2480*/  PLOP3.LUT P0, PT, P0, P1, PT, 0xf8, 0x8f ;  /* 0x00000000008f781c */ /* 0x000fc40000703f70 */
[----:B------:R-:W-:Y:S02]  /*2490*/  SHF.R.U32.HI R20, RZ, 0x1, R4 ;  /* 0x00000001ff147819 */ /* 0x000fe40000011604 */
[----:B------:R-:W-:-:S04]  /*24a0*/  SEL R5, RZ, 0x1, !P0 ;  /* 0x00000001ff057807 */ /* 0x000fc80004000000 */
[----:B------:R-:W-:-:S04]  /*24b0*/  LOP3.LUT R5, R5, 0x1, R20, 0xf8, !PT ;  /* 0x0000000105057812 */ /* 0x000fc800078ef814 */
[----:B------:R-:W-:-:S05]  /*24c0*/  LOP3.LUT R5, R5, R4, RZ, 0xc0, !PT ;  /* 0x0000000405057212 */ /* 0x000fca00078ec0ff */
[----:B------:R-:W-:-:S05]  /*24d0*/  IMAD.IADD R20, R20, 0x1, R5 ;  /* 0x0000000114147824 */ /* 0x000fca00078e0205 */
[----:B------:R-:W-:Y:S01]  /*24e0*/  LOP3.LUT R3, R20, R3, RZ, 0xfc, !PT ;  /* 0x0000000314037212 */ /* 0x000fe200078efcff */
[----:B------:R-:W-:Y:S06]  /*24f0*/  BRA `(.L_x_33) ;  /* 0x0000000000107947 */ /* 0x000fec0003800000 */
.L_x_32:
[----:B------:R-:W-:-:S04]  /*2500*/  LOP3.LUT R3, R3, 0x80000000, RZ, 0xc0, !PT ;  /* 0x8000000003037812 */ /* 0x000fc800078ec0ff */
[----:B------:R-:W-:Y:S01]  /*2510*/  LOP3.LUT R3, R3, 0x7f800000, RZ, 0xfc, !PT ;  /* 0x7f80000003037812 */ /* 0x000fe200078efcff */
[----:B------:R-:W-:Y:S06]  /*2520*/  BRA `(.L_x_33) ;  /* 0x0000000000047947 */ /* 0x000fec0003800000 */
.L_x_31:
[----:B------:R-:W-:-:S07]  /*2530*/  IMAD R3, R26, 0x800000, R3 ;  /* 0x008000001a037824 */ /* 0x000fce00078e0203 */
.L_x_33:
[----:B------:R-:W-:Y:S05]  /*2540*/  BSYNC.RECONVERGENT B3 ;  /* 0x0000000000037941 */ /* 0x000fea0003800200 */
.L_x_30:
[----:B------:R-:W-:Y:S05]  /*2550*/  BRA `(.L_x_34) ;  /* 0x0000000000207947 */ /* 0x000fea0003800000 */
.L_x_29:
[----:B------:R-:W-:-:S04]  /*2560*/  LOP3.LUT R3, R4, 0x80000000, R3, 0x48, !PT ;  /* 0x8000000004037812 */ /* 0x000fc800078e4803 */
[----:B------:R-:W-:Y:S01]  /*2570*/  LOP3.LUT R3, R3, 0x7f800000, RZ, 0xfc, !PT ;  /* 0x7f80000003037812 */ /* 0x000fe200078efcff */
[----:B------:R-:W-:Y:S06]  /*2580*/  BRA `(.L_x_34) ;  /* 0x0000000000147947 */ /* 0x000fec0003800000 */
.L_x_28:
[----:B------:R-:W-:Y:S01]  /*2590*/  LOP3.LUT R3, R4, 0x80000000, R3, 0x48, !PT ;  /* 0x8000000004037812 */ /* 0x000fe200078e4803 */
[----:B------:R-:W-:Y:S06]  /*25a0*/  BRA `(.L_x_34) ;  /* 0x00000000000c7947 */ /* 0x000fec0003800000 */
.L_x_27:
[----:B------:R-:W0:Y:S01]  /*25b0*/  MUFU.RSQ R3, -QNAN ;  /* 0xffc0000000037908 */ /* 0x000e220000001400 */
[----:B------:R-:W-:Y:S05]  /*25c0*/  BRA `(.L_x_34) ;  /* 0x0000000000047947 */ /* 0x000fea0003800000 */
.L_x_26:
[----:B------:R-:W-:-:S07]  /*25d0*/  FADD.FTZ R3, R3, R4 ;  /* 0x0000000403037221 */ /* 0x000fce0000010000 */
.L_x_34:
[----:B------:R-:W-:Y:S05]  /*25e0*/  BSYNC.RECONVERGENT B2 ;  /* 0x0000000000027941 */ /* 0x000fea0003800200 */
.L_x_24:
[----:B------:R-:W-:Y:S02]  /*25f0*/  IMAD.MOV.U32 R4, RZ, RZ, R22 ;  /* 0x000000ffff047224 */ /* 0x000fe400078e0016 */
[----:B------:R-:W-:-:S04]  /*2600*/  IMAD.MOV.U32 R5, RZ, RZ, 0x0 ;  /* 0x00000000ff057424 */ /* 0x000fc800078e00ff */
[----:B0-----:R-:W-:Y:S05]  /*2610*/  RET.REL.NODEC R4 `(_Z10buddhabrotPiiiiiffffP17curandStateXORWOWi) ;  /* 0xffffffd804787950 */ /* 0x001fea0003c3ffff */
.L_x_35:
[----:B------:R-:W-:-:S00]  /*2620*/  BRA `(.L_x_35) ;  /* 0xfffffffc00fc7947 */ /* 0x000fc0000383ffff */
[----:B------:R-:W-:-:S00]  /*2630*/  NOP ;  /* 0x0000000000007918 */ /* 0x000fc00000000000 */
        /* <DEDUP_REMOVED lines=12> */
.L_x_36:


//--------------------- .nv.global.init           --------------------------
	.section	.nv.global.init,"aw",@progbits
	.align	4
.nv.global.init:
	.type		mrg32k3aM1SubSeq,@object
	.size		mrg32k3aM1SubSeq,(mrg32k3aM2SubSeq - mrg32k3aM1SubSeq)
mrg32k3aM1SubSeq:
        /*0000*/ 	.byte	0x0b, 0xcc, 0xee, 0x04, 0x73, 0x29, 0x8b, 0x6f, 0xf6, 0x53, 0x03, 0xf6, 0x23, 0xf6, 0xea, 0xda
        /* <DEDUP_REMOVED lines=125> */
	.type		mrg32k3aM2SubSeq,@object
	.size		mrg32k3aM2SubSeq,(mrg32k3aM1 - mrg32k3aM2SubSeq)
mrg32k3aM2SubSeq:
        /* <DEDUP_REMOVED lines=126> */
	.type		mrg32k3aM1,@object
	.size		mrg32k3aM1,(mrg32k3aM1Seq - mrg32k3aM1)
mrg32k3aM1:
        /* <DEDUP_REMOVED lines=144> */
	.type		mrg32k3aM1Seq,@object
	.size		mrg32k3aM1Seq,(mrg32k3aM2 - mrg32k3aM1Seq)
mrg32k3aM1Seq:
        /* <DEDUP_REMOVED lines=144> */
	.type		mrg32k3aM2,@object
	.size		mrg32k3aM2,(mrg32k3aM2Seq - mrg32k3aM2)
mrg32k3aM2:
        /* <DEDUP_REMOVED lines=144> */
	.type		mrg32k3aM2Seq,@object
	.size		mrg32k3aM2Seq,(precalc_xorwow_matrix - mrg32k3aM2Seq)
mrg32k3aM2Seq:
        /* <DEDUP_REMOVED lines=144> */
	.type		precalc_xorwow_matrix,@object
	.size		precalc_xorwow_matrix,(precalc_xorwow_offset_matrix - precalc_xorwow_matrix)
precalc_xorwow_matrix:
        /* <DEDUP_REMOVED lines=6400> */
	.type		precalc_xorwow_offset_matrix,@object
	.size		precalc_xorwow_offset_matrix,(.L_1 - precalc_xorwow_offset_matrix)
precalc_xorwow_offset_matrix:
        /* <DEDUP_REMOVED lines=6400> */
.L_1:


//--------------------- .nv.shared.reserved.0     --------------------------
	.section	.nv.shared.reserved.0,"aw",@nobits
	.weak		__nv_reservedSMEM_offset_0_alias
	.size		__nv_reservedSMEM_offset_0_alias, 0, 64
	.other		__nv_reservedSMEM_offset_0_alias,@"STO_CUDA_RESERVED_SHARED STV_DEFAULT"
__nv_reservedSMEM_offset_0_alias:
	.zero		0
	.zero		64


//--------------------- .nv.constant0._Z10buddhabrotPiiiiiffffP17curandStateXORWOWi --------------------------
	.section	.nv.constant0._Z10buddhabrotPiiiiiffffP17curandStateXORWOWi,"a",@progbits
	.sectionflags	@""
	.align	4
.nv.constant0._Z10buddhabrotPiiiiiffffP17curandStateXORWOWi:
	.zero		948


//--------------------- SYMBOLS --------------------------

	.type		.nv.reservedSmem.offset0,@object
	.size		.nv.reservedSmem.offset0,0x4
